	.target	sm_90a

	.elftype	@"ET_EXEC"


//--------------------- .note.nv.tkinfo           --------------------------
	.section	.note.nv.tkinfo,"",@"SHT_NOTE"
	.sectionflags	@"SHF_NOTE_NV_TKINFO"
	.tkinfo
        /*0018*/ 	.word	0x00000002
        /*0030*/ 	.string	""
        /*0030*/ 	.string	"ptxas"
        /*0030*/ 	.string	"Cuda compilation tools, release 13.0, V13.0.88"
        /*0030*/ 	.string	"Build cuda_13.0.r13.0/compiler.36424714_0"
        /*0030*/ 	.string	"-arch sm_90a -m 64 "



//--------------------- .note.nv.cuinfo           --------------------------
	.section	.note.nv.cuinfo,"",@"SHT_NOTE"
	.sectionflags	@"SHF_NOTE_NV_CUINFO"
        /*0018*/ 	.short	0x0002
        /*001a*/ 	.short	0x005a
        /*001c*/ 	.short	0x0082
	.zero		2


//--------------------- .nv.info                  --------------------------
	.section	.nv.info,"",@"SHT_CUDA_INFO"
	.align	4


	//----- nvinfo : EIATTR_REGCOUNT
	.align		4
        /*0000*/ 	.byte	0x04, 0x2f
        /*0002*/ 	.short	(.L_12 - .L_11)
	.align		4
.L_11:
        /*0004*/ 	.word	index@(_ZN7cutlass13device_kernelINS_4gemm6kernel13GemmUniversalIN4cute5tupleIJiiiiEEENS1_10collective13CollectiveMmaINS1_37MainloopSm90TmaGmmaWarpSpecializedFP8ILi12ENS5_IJNS4_1CILi1EEESB_SB_EEENS1_35KernelTmaWarpSpecializedCooperativeEEENS5_IJNSA_ILi256EEENSA_ILi32EEENSA_ILi64EEEEEENS_12float_e4m3_tENS5_IJlSB_lEEESJ_SK_NS4_8TiledMMAINS4_8MMA_AtomIJNS4_4SM904GMMA30MMA_64x32x32_F32E4M3E4M3_SS_TNILNSO_7ScaleInE1ELSQ_1EEEEEENS4_6LayoutINS5_IJNSA_ILi2EEESB_SB_EEENS5_IJSB_NSA_ILi0EEESW_EEEEENS5_IJNS4_10UnderscoreESZ_SZ_EEEEENS4_13SM90_TMA_LOADENS4_14ComposedLayoutINS4_7SwizzleILi2ELi4ELi3EEENS4_18smem_ptr_flag_bitsILi8EEENST_INS5_IJNSA_ILi8EEESH_EEENS5_IJSH_SB_EEEEEEEvNS4_8identityES12_S1C_vS1D_EENS_8epilogue10collective6detail29Sm90TmaWarpSpecializedAdapterINS1G_15DefaultEpilogueISJ_SK_SK_NS1F_6thread17LinearCombinationISJ_Li1EffLNS1K_9ScaleType4KindE0ELNS_15FloatRoundStyleE2ESJ_EENS1_15EpilogueDefaultEEEEEvvEEEEvNT_6ParamsE)
        /*0008*/ 	.word	0x000000a8


	//----- nvinfo : EIATTR_FRAME_SIZE
	.align		4
.L_12:
        /*000c*/ 	.byte	0x04, 0x11
        /*000e*/ 	.short	(.L_14 - .L_13)
	.align		4
.L_13:
        /*0010*/ 	.word	index@(_ZN7cutlass13device_kernelINS_4gemm6kernel13GemmUniversalIN4cute5tupleIJiiiiEEENS1_10collective13CollectiveMmaINS1_37MainloopSm90TmaGmmaWarpSpecializedFP8ILi12ENS5_IJNS4_1CILi1EEESB_SB_EEENS1_35KernelTmaWarpSpecializedCooperativeEEENS5_IJNSA_ILi256EEENSA_ILi32EEENSA_ILi64EEEEEENS_12float_e4m3_tENS5_IJlSB_lEEESJ_SK_NS4_8TiledMMAINS4_8MMA_AtomIJNS4_4SM904GMMA30MMA_64x32x32_F32E4M3E4M3_SS_TNILNSO_7ScaleInE1ELSQ_1EEEEEENS4_6LayoutINS5_IJNSA_ILi2EEESB_SB_EEENS5_IJSB_NSA_ILi0EEESW_EEEEENS5_IJNS4_10UnderscoreESZ_SZ_EEEEENS4_13SM90_TMA_LOADENS4_14ComposedLayoutINS4_7SwizzleILi2ELi4ELi3EEENS4_18smem_ptr_flag_bitsILi8EEENST_INS5_IJNSA_ILi8EEESH_EEENS5_IJSH_SB_EEEEEEEvNS4_8identityES12_S1C_vS1D_EENS_8epilogue10collective6detail29Sm90TmaWarpSpecializedAdapterINS1G_15DefaultEpilogueISJ_SK_SK_NS1F_6thread17LinearCombinationISJ_Li1EffLNS1K_9ScaleType4KindE0ELNS_15FloatRoundStyleE2ESJ_EENS1_15EpilogueDefaultEEEEEvvEEEEvNT_6ParamsE)
        /*0014*/ 	.word	0x00000000


	//----- nvinfo : EIATTR_MIN_STACK_SIZE
	.align		4
.L_14:
        /*0018*/ 	.byte	0x04, 0x12
        /*001a*/ 	.short	(.L_16 - .L_15)
	.align		4
.L_15:
        /*001c*/ 	.word	index@(_ZN7cutlass13device_kernelINS_4gemm6kernel13GemmUniversalIN4cute5tupleIJiiiiEEENS1_10collective13CollectiveMmaINS1_37MainloopSm90TmaGmmaWarpSpecializedFP8ILi12ENS5_IJNS4_1CILi1EEESB_SB_EEENS1_35KernelTmaWarpSpecializedCooperativeEEENS5_IJNSA_ILi256EEENSA_ILi32EEENSA_ILi64EEEEEENS_12float_e4m3_tENS5_IJlSB_lEEESJ_SK_NS4_8TiledMMAINS4_8MMA_AtomIJNS4_4SM904GMMA30MMA_64x32x32_F32E4M3E4M3_SS_TNILNSO_7ScaleInE1ELSQ_1EEEEEENS4_6LayoutINS5_IJNSA_ILi2EEESB_SB_EEENS5_IJSB_NSA_ILi0EEESW_EEEEENS5_IJNS4_10UnderscoreESZ_SZ_EEEEENS4_13SM90_TMA_LOADENS4_14ComposedLayoutINS4_7SwizzleILi2ELi4ELi3EEENS4_18smem_ptr_flag_bitsILi8EEENST_INS5_IJNSA_ILi8EEESH_EEENS5_IJSH_SB_EEEEEEEvNS4_8identityES12_S1C_vS1D_EENS_8epilogue10collective6detail29Sm90TmaWarpSpecializedAdapterINS1G_15DefaultEpilogueISJ_SK_SK_NS1F_6thread17LinearCombinationISJ_Li1EffLNS1K_9ScaleType4KindE0ELNS_15FloatRoundStyleE2ESJ_EENS1_15EpilogueDefaultEEEEEvvEEEEvNT_6ParamsE)
        /*0020*/ 	.word	0x00000000
.L_16:


//--------------------- .nv.compat                --------------------------
	.section	.nv.compat,"",@"SHT_CUDA_COMPAT_INFO"
	.align	4
        /*0000*/ 	.byte	0x02, 0x09, 0x01, 0x00, 0x02, 0x02, 0x04, 0x00, 0x02, 0x05, 0x05, 0x00, 0x03, 0x07, 0x01, 0x01
        /*0010*/ 	.byte	0x02, 0x03, 0x01, 0x00, 0x02, 0x06, 0x01, 0x00, 0x04, 0x0b, 0x08, 0x00, 0x00, 0x00, 0x00, 0x00
        /*0020*/ 	.byte	0x00, 0x00, 0x00, 0x00


//--------------------- .nv.info._ZN7cutlass13device_kernelINS_4gemm6kernel13GemmUniversalIN4cute5tupleIJiiiiEEENS1_10collective13CollectiveMmaINS1_37MainloopSm90TmaGmmaWarpSpecializedFP8ILi12ENS5_IJNS4_1CILi1EEESB_SB_EEENS1_35KernelTmaWarpSpecializedCooperativeEEENS5_IJNSA_ILi256EEENSA_ILi32EEENSA_ILi64EEEEEENS_12float_e4m3_tENS5_IJlSB_lEEESJ_SK_NS4_8TiledMMAINS4_8MMA_AtomIJNS4_4SM904GMMA30MMA_64x32x32_F32E4M3E4M3_SS_TNILNSO_7ScaleInE1ELSQ_1EEEEEENS4_6LayoutINS5_IJNSA_ILi2EEESB_SB_EEENS5_IJSB_NSA_ILi0EEESW_EEEEENS5_IJNS4_10UnderscoreESZ_SZ_EEEEENS4_13SM90_TMA_LOADENS4_14ComposedLayoutINS4_7SwizzleILi2ELi4ELi3EEENS4_18smem_ptr_flag_bitsILi8EEENST_INS5_IJNSA_ILi8EEESH_EEENS5_IJSH_SB_EEEEEEEvNS4_8identityES12_S1C_vS1D_EENS_8epilogue10collective6detail29Sm90TmaWarpSpecializedAdapterINS1G_15DefaultEpilogueISJ_SK_SK_NS1F_6thread17LinearCombinationISJ_Li1EffLNS1K_9ScaleType4KindE0ELNS_15FloatRoundStyleE2ESJ_EENS1_15EpilogueDefaultEEEEEvvEEEEvNT_6ParamsE --------------------------
	.section	.nv.info._ZN7cutlass13device_kernelINS_4gemm6kernel13GemmUniversalIN4cute5tupleIJiiiiEEENS1_10collective13CollectiveMmaINS1_37MainloopSm90TmaGmmaWarpSpecializedFP8ILi12ENS5_IJNS4_1CILi1EEESB_SB_EEENS1_35KernelTmaWarpSpecializedCooperativeEEENS5_IJNSA_ILi256EEENSA_ILi32EEENSA_ILi64EEEEEENS_12float_e4m3_tENS5_IJlSB_lEEESJ_SK_NS4_8TiledMMAINS4_8MMA_AtomIJNS4_4SM904GMMA30MMA_64x32x32_F32E4M3E4M3_SS_TNILNSO_7ScaleInE1ELSQ_1EEEEEENS4_6LayoutINS5_IJNSA_ILi2EEESB_SB_EEENS5_IJSB_NSA_ILi0EEESW_EEEEENS5_IJNS4_10UnderscoreESZ_SZ_EEEEENS4_13SM90_TMA_LOADENS4_14ComposedLayoutINS4_7SwizzleILi2ELi4ELi3EEENS4_18smem_ptr_flag_bitsILi8EEENST_INS5_IJNSA_ILi8EEESH_EEENS5_IJSH_SB_EEEEEEEvNS4_8identityES12_S1C_vS1D_EENS_8epilogue10collective6detail29Sm90TmaWarpSpecializedAdapterINS1G_15DefaultEpilogueISJ_SK_SK_NS1F_6thread17LinearCombinationISJ_Li1EffLNS1K_9ScaleType4KindE0ELNS_15FloatRoundStyleE2ESJ_EENS1_15EpilogueDefaultEEEEEvvEEEEvNT_6ParamsE,"",@"SHT_CUDA_INFO"
	.sectionflags	@""
	.align	4


	//----- nvinfo : EIATTR_CUDA_API_VERSION
	.align		4
        /*0000*/ 	.byte	0x04, 0x37
        /*0002*/ 	.short	(.L_18 - .L_17)
.L_17:
        /*0004*/ 	.word	0x00000082


	//----- nvinfo : EIATTR_KPARAM_INFO
	.align		4
.L_18:
        /*0008*/ 	.byte	0x04, 0x17
        /*000a*/ 	.short	(.L_20 - .L_19)
.L_19:
        /*000c*/ 	.word	0x00000000
        /*0010*/ 	.short	0x0000
        /*0012*/ 	.short	0x0070
        /*0014*/ 	.byte	0x00, 0xf0, 0x01, 0x10


	//----- nvinfo : EIATTR_SPARSE_MMA_MASK
	.align		4
.L_20:
        /*0018*/ 	.byte	0x03, 0x50
        /*001a*/ 	.short	0x0000


	//----- nvinfo : EIATTR_MAXREG_COUNT
	.align		4
        /*001c*/ 	.byte	0x03, 0x1b
        /*001e*/ 	.short	0x00a8


	//----- nvinfo : EIATTR_NUM_BARRIERS
	.align		4
        /*0020*/ 	.byte	0x02, 0x4c
        /*0022*/ 	.byte	0x01
	.zero		1


	//----- nvinfo : EIATTR_MERCURY_ISA_VERSION
	.align		4
        /*0024*/ 	.byte	0x03, 0x5f
        /*0026*/ 	.short	0x0101


	//----- nvinfo : EIATTR_INT_WARP_WIDE_INSTR_OFFSETS
	.align		4
        /*0028*/ 	.byte	0x04, 0x31
        /*002a*/ 	.short	(.L_22 - .L_21)


	//   ....[0]....
.L_21:
        /*002c*/ 	.word	0x000004d0


	//   ....[1]....
        /*0030*/ 	.word	0x000004e0


	//   ....[2]....
        /*0034*/ 	.word	0x000005f0


	//----- nvinfo : EIATTR_COOP_GROUP_MASK_REGIDS
	.align		4
.L_22:
        /*0038*/ 	.byte	0x04, 0x29
        /*003a*/ 	.short	(.L_24 - .L_23)


	//   ....[0]....
.L_23:
        /*003c*/ 	.word	0xffffffff


	//   ....[1]....
        /*0040*/ 	.word	0xffffffff


	//   ....[2]....
        /*0044*/ 	.word	0xffffffff


	//   ....[3]....
        /*0048*/ 	.word	0xffffffff


	//   ....[4]....
        /*004c*/ 	.word	0xffffffff


	//----- nvinfo : EIATTR_COOP_GROUP_INSTR_OFFSETS
	.align		4
.L_24:
        /*0050*/ 	.byte	0x04, 0x28
        /*0052*/ 	.short	(.L_26 - .L_25)


	//   ....[0]....
.L_25:
        /*0054*/ 	.word	0x00000060


	//   ....[1]....
        /*0058*/ 	.word	0x00000070


	//   ....[2]....
        /*005c*/ 	.word	0x00000130


	//   ....[3]....
        /*0060*/ 	.word	0x000003f0


	//   ....[4]....
        /*0064*/ 	.word	0x00001120


	//----- nvinfo : EIATTR_REG_RECONFIG
	.align		4
.L_26:
        /*0068*/ 	.byte	0x01, 0x54
	.zero		2


	//----- nvinfo : EIATTR_MBARRIER_INSTR_OFFSETS
	.align		4
        /*006c*/ 	.byte	0x04, 0x39
        /*006e*/ 	.short	(.L_28 - .L_27)


	//   ....[0]....
.L_27:
        /*0070*/ 	.word	0x00000250
        /*0074*/ 	.word	0x000000ff
        /*0078*/ 	.word	0x00000000
        /*007c*/ 	.short	0x0100
        /*007e*/ 	.byte	0x08
	.zero		1


	//   ....[1]....
        /*0080*/ 	.word	0x00000260
        /*0084*/ 	.word	0x000000ff
        /*0088*/ 	.word	0x00000060
        /*008c*/ 	.short	0x0100
        /*008e*/ 	.byte	0x08
	.zero		1


	//   ....[2]....
        /*0090*/ 	.word	0x00000270
        /*0094*/ 	.word	0x000000ff
        /*0098*/ 	.word	0x00000008
        /*009c*/ 	.short	0x0100
        /*009e*/ 	.byte	0x08
	.zero		1


	//   ....[3]....
        /*00a0*/ 	.word	0x00000280
        /*00a4*/ 	.word	0x000000ff
        /*00a8*/ 	.word	0x00000068
        /*00ac*/ 	.short	0x0100
        /*00ae*/ 	.byte	0x08
	.zero		1


	//   ....[4]....
        /*00b0*/ 	.word	0x00000290
        /*00b4*/ 	.word	0x000000ff
        /*00b8*/ 	.word	0x00000010
        /*00bc*/ 	.short	0x0100
        /*00be*/ 	.byte	0x08
	.zero		1


	//   ....[5]....
        /*00c0*/ 	.word	0x000002a0
        /*00c4*/ 	.word	0x000000ff
        /*00c8*/ 	.word	0x00000070
        /*00cc*/ 	.short	0x0100
        /*00ce*/ 	.byte	0x08
	.zero		1


	//   ....[6]....
        /*00d0*/ 	.word	0x000002b0
        /*00d4*/ 	.word	0x000000ff
        /*00d8*/ 	.word	0x00000018
        /*00dc*/ 	.short	0x0100
        /*00de*/ 	.byte	0x08
	.zero		1


	//   ....[7]....
        /*00e0*/ 	.word	0x000002c0
        /*00e4*/ 	.word	0x000000ff
        /*00e8*/ 	.word	0x00000078
        /*00ec*/ 	.short	0x0100
        /*00ee*/ 	.byte	0x08
	.zero		1


	//   ....[8]....
        /*00f0*/ 	.word	0x000002d0
        /*00f4*/ 	.word	0x000000ff
        /*00f8*/ 	.word	0x00000020
        /*00fc*/ 	.short	0x0100
        /*00fe*/ 	.byte	0x08
	.zero		1


	//   ....[9]....
        /*0100*/ 	.word	0x000002e0
        /*0104*/ 	.word	0x000000ff
        /*0108*/ 	.word	0x00000080
        /*010c*/ 	.short	0x0100
        /*010e*/ 	.byte	0x08
	.zero		1


	//   ....[10]....
        /*0110*/ 	.word	0x000002f0
        /*0114*/ 	.word	0x000000ff
        /*0118*/ 	.word	0x00000028
        /*011c*/ 	.short	0x0100
        /*011e*/ 	.byte	0x08
	.zero		1


	//   ....[11]....
        /*0120*/ 	.word	0x00000300
        /*0124*/ 	.word	0x000000ff
        /*0128*/ 	.word	0x00000088
        /*012c*/ 	.short	0x0100
        /*012e*/ 	.byte	0x08
	.zero		1


	//   ....[12]....
        /*0130*/ 	.word	0x00000310
        /*0134*/ 	.word	0x000000ff
        /*0138*/ 	.word	0x00000030
        /*013c*/ 	.short	0x0100
        /*013e*/ 	.byte	0x08
	.zero		1


	//   ....[13]....
        /*0140*/ 	.word	0x00000320
        /*0144*/ 	.word	0x000000ff
        /*0148*/ 	.word	0x00000090
        /*014c*/ 	.short	0x0100
        /*014e*/ 	.byte	0x08
	.zero		1


	//   ....[14]....
        /*0150*/ 	.word	0x00000330
        /*0154*/ 	.word	0x000000ff
        /*0158*/ 	.word	0x00000038
        /*015c*/ 	.short	0x0100
        /*015e*/ 	.byte	0x08
	.zero		1


	//   ....[15]....
        /*0160*/ 	.word	0x00000340
        /*0164*/ 	.word	0x000000ff
        /*0168*/ 	.word	0x00000098
        /*016c*/ 	.short	0x0100
        /*016e*/ 	.byte	0x08
	.zero		1


	//   ....[16]....
        /*0170*/ 	.word	0x00000350
        /*0174*/ 	.word	0x000000ff
        /*0178*/ 	.word	0x00000040
        /*017c*/ 	.short	0x0100
        /*017e*/ 	.byte	0x08
	.zero		1


	//   ....[17]....
        /*0180*/ 	.word	0x00000360
        /*0184*/ 	.word	0x000000ff
        /*0188*/ 	.word	0x000000a0
        /*018c*/ 	.short	0x0100
        /*018e*/ 	.byte	0x08
	.zero		1


	//   ....[18]....
        /*0190*/ 	.word	0x00000370
        /*0194*/ 	.word	0x000000ff
        /*0198*/ 	.word	0x00000048
        /*019c*/ 	.short	0x0100
        /*019e*/ 	.byte	0x08
	.zero		1


	//   ....[19]....
        /*01a0*/ 	.word	0x00000380
        /*01a4*/ 	.word	0x000000ff
        /*01a8*/ 	.word	0x000000a8
        /*01ac*/ 	.short	0x0100
        /*01ae*/ 	.byte	0x08
	.zero		1


	//   ....[20]....
        /*01b0*/ 	.word	0x00000390
        /*01b4*/ 	.word	0x000000ff
        /*01b8*/ 	.word	0x00000050
        /*01bc*/ 	.short	0x0100
        /*01be*/ 	.byte	0x08
	.zero		1


	//   ....[21]....
        /*01c0*/ 	.word	0x000003a0
        /*01c4*/ 	.word	0x000000ff
        /*01c8*/ 	.word	0x000000b0
        /*01cc*/ 	.short	0x0100
        /*01ce*/ 	.byte	0x08
	.zero		1


	//   ....[22]....
        /*01d0*/ 	.word	0x000003b0
        /*01d4*/ 	.word	0x000000ff
        /*01d8*/ 	.word	0x00000058
        /*01dc*/ 	.short	0x0100
        /*01de*/ 	.byte	0x08
	.zero		1


	//   ....[23]....
        /*01e0*/ 	.word	0x000003c0
        /*01e4*/ 	.word	0x000000ff
        /*01e8*/ 	.word	0x000000b8
        /*01ec*/ 	.short	0x0100
        /*01ee*/ 	.byte	0x08
	.zero		1


	//   ....[24]....
        /*01f0*/ 	.word	0x00000660
        /*01f4*/ 	.word	0x000000ff
        /*01f8*/ 	.word	0x000000d0
        /*01fc*/ 	.short	0x0100
        /*01fe*/ 	.byte	0x06
	.zero		1


	//   ....[25]....
        /*0200*/ 	.word	0x000006c0
        /*0204*/ 	.word	0x000000ff
        /*0208*/ 	.word	0x000000d8
        /*020c*/ 	.short	0x0100
        /*020e*/ 	.byte	0x06
	.zero		1


	//   ....[26]....
        /*0210*/ 	.word	0x00001450
        /*0214*/ 	.word	0x000000ff
        /*0218*/ 	.word	0x00000000
        /*021c*/ 	.short	0x010a
        /*021e*/ 	.byte	0x06
	.zero		1


	//   ....[27]....
        /*0220*/ 	.word	0x00001490
        /*0224*/ 	.word	0x000000ff
        /*0228*/ 	.word	0x00000000
        /*022c*/ 	.short	0x010a
        /*022e*/ 	.byte	0x06
	.zero		1


	//   ....[28]....
        /*0230*/ 	.word	0x00001b60
        /*0234*/ 	.word	0x000000ff
        /*0238*/ 	.word	0x00000000
        /*023c*/ 	.short	0x010a
        /*023e*/ 	.byte	0x0c
	.zero		1


	//   ....[29]....
        /*0240*/ 	.word	0x00001ba0
        /*0244*/ 	.word	0x000000ff
        /*0248*/ 	.word	0x00000000
        /*024c*/ 	.short	0x010a
        /*024e*/ 	.byte	0x0c
	.zero		1


	//   ....[30]....
        /*0250*/ 	.word	0x00002070
        /*0254*/ 	.word	0x000000ff
        /*0258*/ 	.word	0x00000000
        /*025c*/ 	.short	0x0101
        /*025e*/ 	.byte	0x08
	.zero		1


	//   ....[31]....
        /*0260*/ 	.word	0x000024c0
        /*0264*/ 	.word	0x000000ff
        /*0268*/ 	.word	0x00000000
        /*026c*/ 	.short	0x0101
        /*026e*/ 	.byte	0x08
	.zero		1


	//   ....[32]....
        /*0270*/ 	.word	0x00005e20
        /*0274*/ 	.word	0x00000012
        /*0278*/ 	.word	0x00000060
        /*027c*/ 	.short	0x010a
        /*027e*/ 	.byte	0x3f
	.zero		1


	//   ....[33]....
        /*0280*/ 	.word	0x000061b0
        /*0284*/ 	.word	0x00000007
        /*0288*/ 	.word	0x000000d8
        /*028c*/ 	.short	0x0101
        /*028e*/ 	.byte	0x3f
	.zero		1


	//   ....[34]....
        /*0290*/ 	.word	0x000068f0
        /*0294*/ 	.word	0x00000005
        /*0298*/ 	.word	0x00000000
        /*029c*/ 	.short	0x010a
        /*029e*/ 	.byte	0x3f
	.zero		1


	//   ....[35]....
        /*02a0*/ 	.word	0x00006970
        /*02a4*/ 	.word	0x00000007
        /*02a8*/ 	.word	0x00000000
        /*02ac*/ 	.short	0x010a
        /*02ae*/ 	.byte	0x3f
	.zero		1


	//   ....[36]....
        /*02b0*/ 	.word	0x00006a00
        /*02b4*/ 	.word	0x00000006
        /*02b8*/ 	.word	0x00000000
        /*02bc*/ 	.short	0x010a
        /*02be*/ 	.byte	0x3f
	.zero		1


	//   ....[37]....
        /*02c0*/ 	.word	0x00006a90
        /*02c4*/ 	.word	0x00000009
        /*02c8*/ 	.word	0x00000000
        /*02cc*/ 	.short	0x010a
        /*02ce*/ 	.byte	0x3f
	.zero		1


	//   ....[38]....
        /*02d0*/ 	.word	0x00006b20
        /*02d4*/ 	.word	0x00000006
        /*02d8*/ 	.word	0x00000000
        /*02dc*/ 	.short	0x010a
        /*02de*/ 	.byte	0x3f
	.zero		1


	//   ....[39]....
        /*02e0*/ 	.word	0x00006bb0
        /*02e4*/ 	.word	0x00000009
        /*02e8*/ 	.word	0x00000000
        /*02ec*/ 	.short	0x010a
        /*02ee*/ 	.byte	0x3f
	.zero		1


	//   ....[40]....
        /*02f0*/ 	.word	0x00006c40
        /*02f4*/ 	.word	0x00000006
        /*02f8*/ 	.word	0x00000000
        /*02fc*/ 	.short	0x010a
        /*02fe*/ 	.byte	0x3f
	.zero		1


	//   ....[41]....
        /*0300*/ 	.word	0x00006cd0
        /*0304*/ 	.word	0x00000009
        /*0308*/ 	.word	0x00000000
        /*030c*/ 	.short	0x010a
        /*030e*/ 	.byte	0x3f
	.zero		1


	//   ....[42]....
        /*0310*/ 	.word	0x00006d60
        /*0314*/ 	.word	0x00000006
        /*0318*/ 	.word	0x00000000
        /*031c*/ 	.short	0x010a
        /*031e*/ 	.byte	0x3f
	.zero		1


	//   ....[43]....
        /*0320*/ 	.word	0x00006df0
        /*0324*/ 	.word	0x00000009
        /*0328*/ 	.word	0x00000000
        /*032c*/ 	.short	0x010a
        /*032e*/ 	.byte	0x3f
	.zero		1


	//   ....[44]....
        /*0330*/ 	.word	0x00006e80
        /*0334*/ 	.word	0x00000006
        /*0338*/ 	.word	0x00000000
        /*033c*/ 	.short	0x010a
        /*033e*/ 	.byte	0x3f
	.zero		1


	//   ....[45]....
        /*0340*/ 	.word	0x00006f10
        /*0344*/ 	.word	0x00000003
        /*0348*/ 	.word	0x00000000
        /*034c*/ 	.short	0x010a
        /*034e*/ 	.byte	0x3f
	.zero		1


	//   ....[46]....
        /*0350*/ 	.word	0x00006f80
        /*0354*/ 	.word	0x00000007
        /*0358*/ 	.word	0x00000000
        /*035c*/ 	.short	0x010a
        /*035e*/ 	.byte	0x3f
	.zero		1


	//   ....[47]....
        /*0360*/ 	.word	0x00006fe0
        /*0364*/ 	.word	0x00000008
        /*0368*/ 	.word	0x00000000
        /*036c*/ 	.short	0x010a
        /*036e*/ 	.byte	0x3f
	.zero		1


	//   ....[48]....
        /*0370*/ 	.word	0x000070b0
        /*0374*/ 	.word	0x00000012
        /*0378*/ 	.word	0x00000060
        /*037c*/ 	.short	0x010a
        /*037e*/ 	.byte	0x3f
	.zero		1


	//   ....[49]....
        /*0380*/ 	.word	0x00007190
        /*0384*/ 	.word	0x00000005
        /*0388*/ 	.word	0x00000000
        /*038c*/ 	.short	0x010a
        /*038e*/ 	.byte	0x3f
	.zero		1


	//   ....[50]....
        /*0390*/ 	.word	0x000071e0
        /*0394*/ 	.word	0x00000007
        /*0398*/ 	.word	0x00000000
        /*039c*/ 	.short	0x010a
        /*039e*/ 	.byte	0x3f
	.zero		1


	//   ....[51]....
        /*03a0*/ 	.word	0x00007230
        /*03a4*/ 	.word	0x00000006
        /*03a8*/ 	.word	0x00000000
        /*03ac*/ 	.short	0x010a
        /*03ae*/ 	.byte	0x3f
	.zero		1


	//   ....[52]....
        /*03b0*/ 	.word	0x00007280
        /*03b4*/ 	.word	0x00000009
        /*03b8*/ 	.word	0x00000000
        /*03bc*/ 	.short	0x010a
        /*03be*/ 	.byte	0x3f
	.zero		1


	//   ....[53]....
        /*03c0*/ 	.word	0x000072d0
        /*03c4*/ 	.word	0x00000006
        /*03c8*/ 	.word	0x00000000
        /*03cc*/ 	.short	0x010a
        /*03ce*/ 	.byte	0x3f
	.zero		1


	//   ....[54]....
        /*03d0*/ 	.word	0x00007320
        /*03d4*/ 	.word	0x00000009
        /*03d8*/ 	.word	0x00000000
        /*03dc*/ 	.short	0x010a
        /*03de*/ 	.byte	0x3f
	.zero		1


	//   ....[55]....
        /*03e0*/ 	.word	0x00007370
        /*03e4*/ 	.word	0x00000006
        /*03e8*/ 	.word	0x00000000
        /*03ec*/ 	.short	0x010a
        /*03ee*/ 	.byte	0x3f
	.zero		1


	//   ....[56]....
        /*03f0*/ 	.word	0x000073c0
        /*03f4*/ 	.word	0x00000009
        /*03f8*/ 	.word	0x00000000
        /*03fc*/ 	.short	0x010a
        /*03fe*/ 	.byte	0x3f
	.zero		1


	//   ....[57]....
        /*0400*/ 	.word	0x00007410
        /*0404*/ 	.word	0x00000006
        /*0408*/ 	.word	0x00000000
        /*040c*/ 	.short	0x010a
        /*040e*/ 	.byte	0x3f
	.zero		1


	//   ....[58]....
        /*0410*/ 	.word	0x00007460
        /*0414*/ 	.word	0x00000009
        /*0418*/ 	.word	0x00000000
        /*041c*/ 	.short	0x010a
        /*041e*/ 	.byte	0x3f
	.zero		1


	//   ....[59]....
        /*0420*/ 	.word	0x000074b0
        /*0424*/ 	.word	0x00000006
        /*0428*/ 	.word	0x00000000
        /*042c*/ 	.short	0x010a
        /*042e*/ 	.byte	0x3f
	.zero		1


	//----- nvinfo : EIATTR_NUM_MBARRIERS
	.align		4
.L_28:
        /*0430*/ 	.byte	0x03, 0x38
        /*0432*/ 	.short	0x001a


	//----- nvinfo : EIATTR_EXIT_INSTR_OFFSETS
	.align		4
        /*0434*/ 	.byte	0x04, 0x1c
        /*0436*/ 	.short	(.L_30 - .L_29)


	//   ....[0]....
.L_29:
        /*0438*/ 	.word	0x00000710


	//   ....[1]....
        /*043c*/ 	.word	0x00000ff0


	//   ....[2]....
        /*0440*/ 	.word	0x00005480


	//   ....[3]....
        /*0444*/ 	.word	0x00005ac0


	//   ....[4]....
        /*0448*/ 	.word	0x00006f60


	//----- nvinfo : EIATTR_MAX_THREADS
	.align		4
.L_30:
        /*044c*/ 	.byte	0x04, 0x05
        /*044e*/ 	.short	(.L_32 - .L_31)
.L_31:
        /*0450*/ 	.word	0x00000180
        /*0454*/ 	.word	0x00000001
        /*0458*/ 	.word	0x00000001


	//----- nvinfo : EIATTR_CRS_STACK_SIZE
	.align		4
.L_32:
        /*045c*/ 	.byte	0x04, 0x1e
        /*045e*/ 	.short	(.L_34 - .L_33)
.L_33:
        /*0460*/ 	.word	0x00000000


	//----- nvinfo : EIATTR_CBANK_PARAM_SIZE
	.align		4
.L_34:
        /*0464*/ 	.byte	0x03, 0x19
        /*0466*/ 	.short	0x0470


	//----- nvinfo : EIATTR_PARAM_CBANK
	.align		4
        /*0468*/ 	.byte	0x04, 0x0a
        /*046a*/ 	.short	(.L_36 - .L_35)
	.align		4
.L_35:
        /*046c*/ 	.word	index@(.nv.constant0._ZN7cutlass13device_kernelINS_4gemm6kernel13GemmUniversalIN4cute5tupleIJiiiiEEENS1_10collective13CollectiveMmaINS1_37MainloopSm90TmaGmmaWarpSpecializedFP8ILi12ENS5_IJNS4_1CILi1EEESB_SB_EEENS1_35KernelTmaWarpSpecializedCooperativeEEENS5_IJNSA_ILi256EEENSA_ILi32EEENSA_ILi64EEEEEENS_12float_e4m3_tENS5_IJlSB_lEEESJ_SK_NS4_8TiledMMAINS4_8MMA_AtomIJNS4_4SM904GMMA30MMA_64x32x32_F32E4M3E4M3_SS_TNILNSO_7ScaleInE1ELSQ_1EEEEEENS4_6LayoutINS5_IJNSA_ILi2EEESB_SB_EEENS5_IJSB_NSA_ILi0EEESW_EEEEENS5_IJNS4_10UnderscoreESZ_SZ_EEEEENS4_13SM90_TMA_LOADENS4_14ComposedLayoutINS4_7SwizzleILi2ELi4ELi3EEENS4_18smem_ptr_flag_bitsILi8EEENST_INS5_IJNSA_ILi8EEESH_EEENS5_IJSH_SB_EEEEEEEvNS4_8identityES12_S1C_vS1D_EENS_8epilogue10collective6detail29Sm90TmaWarpSpecializedAdapterINS1G_15DefaultEpilogueISJ_SK_SK_NS1F_6thread17LinearCombinationISJ_Li1EffLNS1K_9ScaleType4KindE0ELNS_15FloatRoundStyleE2ESJ_EENS1_15EpilogueDefaultEEEEEvvEEEEvNT_6ParamsE)
        /*0470*/ 	.short	0x0210
        /*0472*/ 	.short	0x0470


	//----- nvinfo : EIATTR_SW_WAR
	.align		4
.L_36:
        /*0474*/ 	.byte	0x04, 0x36
        /*0476*/ 	.short	(.L_38 - .L_37)
.L_37:
        /*0478*/ 	.word	0x00000008
.L_38:


//--------------------- .nv.callgraph             --------------------------
	.section	.nv.callgraph,"",@"SHT_CUDA_CALLGRAPH"
	.align	4
	.sectionentsize	8
	.align		4
        /*0000*/ 	.word	0x00000000
	.align		4
        /*0004*/ 	.word	0xffffffff
	.align		4
        /*0008*/ 	.word	0x00000000
	.align		4
        /*000c*/ 	.word	0xfffffffe
	.align		4
        /*0010*/ 	.word	0x00000000
	.align		4
        /*0014*/ 	.word	0xfffffffd
	.align		4
        /*0018*/ 	.word	0x00000000
	.align		4
        /*001c*/ 	.word	0xfffffffc


//--------------------- .nv.constant4             --------------------------
	.section	.nv.constant4,"a",@progbits
	.align	8
	.align		8
.nv.constant4:
        /*0000*/ 	.dword	_ZN39_INTERNAL_e475f16b_4_k_cu_393d5723_41074cuda3std3__45__cpo5beginE
	.align		8
        /*0008*/ 	.dword	_ZN39_INTERNAL_e475f16b_4_k_cu_393d5723_41074cuda3std3__45__cpo3endE
	.align		8
        /*0010*/ 	.dword	_ZN39_INTERNAL_e475f16b_4_k_cu_393d5723_41074cuda3std3__45__cpo6cbeginE
	.align		8
        /*0018*/ 	.dword	_ZN39_INTERNAL_e475f16b_4_k_cu_393d5723_41074cuda3std3__45__cpo4cendE
	.align		8
        /*0020*/ 	.dword	_ZN39_INTERNAL_e475f16b_4_k_cu_393d5723_41074cuda3std3__441_GLOBAL__N__e475f16b_4_k_cu_393d5723_41076ignoreE
	.align		8
        /*0028*/ 	.dword	_ZN39_INTERNAL_e475f16b_4_k_cu_393d5723_41074cuda3std3__419piecewise_constructE
	.align		8
        /*0030*/ 	.dword	_ZN39_INTERNAL_e475f16b_4_k_cu_393d5723_41074cuda3std3__48in_placeE
	.align		8
        /*0038*/ 	.dword	_ZN39_INTERNAL_e475f16b_4_k_cu_393d5723_41074cuda3std6ranges3__45__cpo4swapE
	.align		8
        /*0040*/ 	.dword	_ZN39_INTERNAL_e475f16b_4_k_cu_393d5723_41074cuda3std6ranges3__45__cpo9iter_moveE
	.align		8
        /*0048*/ 	.dword	_ZN39_INTERNAL_e475f16b_4_k_cu_393d5723_41074cute7productE
	.align		8
        /*0050*/ 	.dword	_ZN39_INTERNAL_e475f16b_4_k_cu_393d5723_41074cute1_E


//--------------------- .text._ZN7cutlass13device_kernelINS_4gemm6kernel13GemmUniversalIN4cute5tupleIJiiiiEEENS1_10collective13CollectiveMmaINS1_37MainloopSm90TmaGmmaWarpSpecializedFP8ILi12ENS5_IJNS4_1CILi1EEESB_SB_EEENS1_35KernelTmaWarpSpecializedCooperativeEEENS5_IJNSA_ILi256EEENSA_ILi32EEENSA_ILi64EEEEEENS_12float_e4m3_tENS5_IJlSB_lEEESJ_SK_NS4_8TiledMMAINS4_8MMA_AtomIJNS4_4SM904GMMA30MMA_64x32x32_F32E4M3E4M3_SS_TNILNSO_7ScaleInE1ELSQ_1EEEEEENS4_6LayoutINS5_IJNSA_ILi2EEESB_SB_EEENS5_IJSB_NSA_ILi0EEESW_EEEEENS5_IJNS4_10UnderscoreESZ_SZ_EEEEENS4_13SM90_TMA_LOADENS4_14ComposedLayoutINS4_7SwizzleILi2ELi4ELi3EEENS4_18smem_ptr_flag_bitsILi8EEENST_INS5_IJNSA_ILi8EEESH_EEENS5_IJSH_SB_EEEEEEEvNS4_8identityES12_S1C_vS1D_EENS_8epilogue10collective6detail29Sm90TmaWarpSpecializedAdapterINS1G_15DefaultEpilogueISJ_SK_SK_NS1F_6thread17LinearCombinationISJ_Li1EffLNS1K_9ScaleType4KindE0ELNS_15FloatRoundStyleE2ESJ_EENS1_15EpilogueDefaultEEEEEvvEEEEvNT_6ParamsE --------------------------
	.section	.text._ZN7cutlass13device_kernelINS_4gemm6kernel13GemmUniversalIN4cute5tupleIJiiiiEEENS1_10collective13CollectiveMmaINS1_37MainloopSm90TmaGmmaWarpSpecializedFP8ILi12ENS5_IJNS4_1CILi1EEESB_SB_EEENS1_35KernelTmaWarpSpecializedCooperativeEEENS5_IJNSA_ILi256EEENSA_ILi32EEENSA_ILi64EEEEEENS_12float_e4m3_tENS5_IJlSB_lEEESJ_SK_NS4_8TiledMMAINS4_8MMA_AtomIJNS4_4SM904GMMA30MMA_64x32x32_F32E4M3E4M3_SS_TNILNSO_7ScaleInE1ELSQ_1EEEEEENS4_6LayoutINS5_IJNSA_ILi2EEESB_SB_EEENS5_IJSB_NSA_ILi0EEESW_EEEEENS5_IJNS4_10UnderscoreESZ_SZ_EEEEENS4_13SM90_TMA_LOADENS4_14ComposedLayoutINS4_7SwizzleILi2ELi4ELi3EEENS4_18smem_ptr_flag_bitsILi8EEENST_INS5_IJNSA_ILi8EEESH_EEENS5_IJSH_SB_EEEEEEEvNS4_8identityES12_S1C_vS1D_EENS_8epilogue10collective6detail29Sm90TmaWarpSpecializedAdapterINS1G_15DefaultEpilogueISJ_SK_SK_NS1F_6thread17LinearCombinationISJ_Li1EffLNS1K_9ScaleType4KindE0ELNS_15FloatRoundStyleE2ESJ_EENS1_15EpilogueDefaultEEEEEvvEEEEvNT_6ParamsE,"ax",@progbits
	.align	128
.text._ZN7cutlass13device_kernelINS_4gemm6kernel13GemmUniversalIN4cute5tupleIJiiiiEEENS1_10collective13CollectiveMmaINS1_37MainloopSm90TmaGmmaWarpSpecializedFP8ILi12ENS5_IJNS4_1CILi1EEESB_SB_EEENS1_35KernelTmaWarpSpecializedCooperativeEEENS5_IJNSA_ILi256EEENSA_ILi32EEENSA_ILi64EEEEEENS_12float_e4m3_tENS5_IJlSB_lEEESJ_SK_NS4_8TiledMMAINS4_8MMA_AtomIJNS4_4SM904GMMA30MMA_64x32x32_F32E4M3E4M3_SS_TNILNSO_7ScaleInE1ELSQ_1EEEEEENS4_6LayoutINS5_IJNSA_ILi2EEESB_SB_EEENS5_IJSB_NSA_ILi0EEESW_EEEEENS5_IJNS4_10UnderscoreESZ_SZ_EEEEENS4_13SM90_TMA_LOADENS4_14ComposedLayoutINS4_7SwizzleILi2ELi4ELi3EEENS4_18smem_ptr_flag_bitsILi8EEENST_INS5_IJNSA_ILi8EEESH_EEENS5_IJSH_SB_EEEEEEEvNS4_8identityES12_S1C_vS1D_EENS_8epilogue10collective6detail29Sm90TmaWarpSpecializedAdapterINS1G_15DefaultEpilogueISJ_SK_SK_NS1F_6thread17LinearCombinationISJ_Li1EffLNS1K_9ScaleType4KindE0ELNS_15FloatRoundStyleE2ESJ_EENS1_15EpilogueDefaultEEEEEvvEEEEvNT_6ParamsE:
        .type           _ZN7cutlass13device_kernelINS_4gemm6kernel13GemmUniversalIN4cute5tupleIJiiiiEEENS1_10collective13CollectiveMmaINS1_37MainloopSm90TmaGmmaWarpSpecializedFP8ILi12ENS5_IJNS4_1CILi1EEESB_SB_EEENS1_35KernelTmaWarpSpecializedCooperativeEEENS5_IJNSA_ILi256EEENSA_ILi32EEENSA_ILi64EEEEEENS_12float_e4m3_tENS5_IJlSB_lEEESJ_SK_NS4_8TiledMMAINS4_8MMA_AtomIJNS4_4SM904GMMA30MMA_64x32x32_F32E4M3E4M3_SS_TNILNSO_7ScaleInE1ELSQ_1EEEEEENS4_6LayoutINS5_IJNSA_ILi2EEESB_SB_EEENS5_IJSB_NSA_ILi0EEESW_EEEEENS5_IJNS4_10UnderscoreESZ_SZ_EEEEENS4_13SM90_TMA_LOADENS4_14ComposedLayoutINS4_7SwizzleILi2ELi4ELi3EEENS4_18smem_ptr_flag_bitsILi8EEENST_INS5_IJNSA_ILi8EEESH_EEENS5_IJSH_SB_EEEEEEEvNS4_8identityES12_S1C_vS1D_EENS_8epilogue10collective6detail29Sm90TmaWarpSpecializedAdapterINS1G_15DefaultEpilogueISJ_SK_SK_NS1F_6thread17LinearCombinationISJ_Li1EffLNS1K_9ScaleType4KindE0ELNS_15FloatRoundStyleE2ESJ_EENS1_15EpilogueDefaultEEEEEvvEEEEvNT_6ParamsE,@function
        .size           _ZN7cutlass13device_kernelINS_4gemm6kernel13GemmUniversalIN4cute5tupleIJiiiiEEENS1_10collective13CollectiveMmaINS1_37MainloopSm90TmaGmmaWarpSpecializedFP8ILi12ENS5_IJNS4_1CILi1EEESB_SB_EEENS1_35KernelTmaWarpSpecializedCooperativeEEENS5_IJNSA_ILi256EEENSA_ILi32EEENSA_ILi64EEEEEENS_12float_e4m3_tENS5_IJlSB_lEEESJ_SK_NS4_8TiledMMAINS4_8MMA_AtomIJNS4_4SM904GMMA30MMA_64x32x32_F32E4M3E4M3_SS_TNILNSO_7ScaleInE1ELSQ_1EEEEEENS4_6LayoutINS5_IJNSA_ILi2EEESB_SB_EEENS5_IJSB_NSA_ILi0EEESW_EEEEENS5_IJNS4_10UnderscoreESZ_SZ_EEEEENS4_13SM90_TMA_LOADENS4_14ComposedLayoutINS4_7SwizzleILi2ELi4ELi3EEENS4_18smem_ptr_flag_bitsILi8EEENST_INS5_IJNSA_ILi8EEESH_EEENS5_IJSH_SB_EEEEEEEvNS4_8identityES12_S1C_vS1D_EENS_8epilogue10collective6detail29Sm90TmaWarpSpecializedAdapterINS1G_15DefaultEpilogueISJ_SK_SK_NS1F_6thread17LinearCombinationISJ_Li1EffLNS1K_9ScaleType4KindE0ELNS_15FloatRoundStyleE2ESJ_EENS1_15EpilogueDefaultEEEEEvvEEEEvNT_6ParamsE,(.L_x_154 - _ZN7cutlass13device_kernelINS_4gemm6kernel13GemmUniversalIN4cute5tupleIJiiiiEEENS1_10collective13CollectiveMmaINS1_37MainloopSm90TmaGmmaWarpSpecializedFP8ILi12ENS5_IJNS4_1CILi1EEESB_SB_EEENS1_35KernelTmaWarpSpecializedCooperativeEEENS5_IJNSA_ILi256EEENSA_ILi32EEENSA_ILi64EEEEEENS_12float_e4m3_tENS5_IJlSB_lEEESJ_SK_NS4_8TiledMMAINS4_8MMA_AtomIJNS4_4SM904GMMA30MMA_64x32x32_F32E4M3E4M3_SS_TNILNSO_7ScaleInE1ELSQ_1EEEEEENS4_6LayoutINS5_IJNSA_ILi2EEESB_SB_EEENS5_IJSB_NSA_ILi0EEESW_EEEEENS5_IJNS4_10UnderscoreESZ_SZ_EEEEENS4_13SM90_TMA_LOADENS4_14ComposedLayoutINS4_7SwizzleILi2ELi4ELi3EEENS4_18smem_ptr_flag_bitsILi8EEENST_INS5_IJNSA_ILi8EEESH_EEENS5_IJSH_SB_EEEEEEEvNS4_8identityES12_S1C_vS1D_EENS_8epilogue10collective6detail29Sm90TmaWarpSpecializedAdapterINS1G_15DefaultEpilogueISJ_SK_SK_NS1F_6thread17LinearCombinationISJ_Li1EffLNS1K_9ScaleType4KindE0ELNS_15FloatRoundStyleE2ESJ_EENS1_15EpilogueDefaultEEEEEvvEEEEvNT_6ParamsE)
        .other          _ZN7cutlass13device_kernelINS_4gemm6kernel13GemmUniversalIN4cute5tupleIJiiiiEEENS1_10collective13CollectiveMmaINS1_37MainloopSm90TmaGmmaWarpSpecializedFP8ILi12ENS5_IJNS4_1CILi1EEESB_SB_EEENS1_35KernelTmaWarpSpecializedCooperativeEEENS5_IJNSA_ILi256EEENSA_ILi32EEENSA_ILi64EEEEEENS_12float_e4m3_tENS5_IJlSB_lEEESJ_SK_NS4_8TiledMMAINS4_8MMA_AtomIJNS4_4SM904GMMA30MMA_64x32x32_F32E4M3E4M3_SS_TNILNSO_7ScaleInE1ELSQ_1EEEEEENS4_6LayoutINS5_IJNSA_ILi2EEESB_SB_EEENS5_IJSB_NSA_ILi0EEESW_EEEEENS5_IJNS4_10UnderscoreESZ_SZ_EEEEENS4_13SM90_TMA_LOADENS4_14ComposedLayoutINS4_7SwizzleILi2ELi4ELi3EEENS4_18smem_ptr_flag_bitsILi8EEENST_INS5_IJNSA_ILi8EEESH_EEENS5_IJSH_SB_EEEEEEEvNS4_8identityES12_S1C_vS1D_EENS_8epilogue10collective6detail29Sm90TmaWarpSpecializedAdapterINS1G_15DefaultEpilogueISJ_SK_SK_NS1F_6thread17LinearCombinationISJ_Li1EffLNS1K_9ScaleType4KindE0ELNS_15FloatRoundStyleE2ESJ_EENS1_15EpilogueDefaultEEEEEvvEEEEvNT_6ParamsE,@"STO_CUDA_ENTRY STV_DEFAULT"
_ZN7cutlass13device_kernelINS_4gemm6kernel13GemmUniversalIN4cute5tupleIJiiiiEEENS1_10collective13CollectiveMmaINS1_37MainloopSm90TmaGmmaWarpSpecializedFP8ILi12ENS5_IJNS4_1CILi1EEESB_SB_EEENS1_35KernelTmaWarpSpecializedCooperativeEEENS5_IJNSA_ILi256EEENSA_ILi32EEENSA_ILi64EEEEEENS_12float_e4m3_tENS5_IJlSB_lEEESJ_SK_NS4_8TiledMMAINS4_8MMA_AtomIJNS4_4SM904GMMA30MMA_64x32x32_F32E4M3E4M3_SS_TNILNSO_7ScaleInE1ELSQ_1EEEEEENS4_6LayoutINS5_IJNSA_ILi2EEESB_SB_EEENS5_IJSB_NSA_ILi0EEESW_EEEEENS5_IJNS4_10UnderscoreESZ_SZ_EEEEENS4_13SM90_TMA_LOADENS4_14ComposedLayoutINS4_7SwizzleILi2ELi4ELi3EEENS4_18smem_ptr_flag_bitsILi8EEENST_INS5_IJNSA_ILi8EEESH_EEENS5_IJSH_SB_EEEEEEEvNS4_8identityES12_S1C_vS1D_EENS_8epilogue10collective6detail29Sm90TmaWarpSpecializedAdapterINS1G_15DefaultEpilogueISJ_SK_SK_NS1F_6thread17LinearCombinationISJ_Li1EffLNS1K_9ScaleType4KindE0ELNS_15FloatRoundStyleE2ESJ_EENS1_15EpilogueDefaultEEEEEvvEEEEvNT_6ParamsE:
[----:B------:R-:W-:Y:S01]  /*0000*/  LDC R1, c[0x0][0x28] ;  /* 0x00000a00ff017b82 */ /* 0x000fe20000000800 */
[----:B------:R-:W0:Y:S01]  /*0010*/  S2R R2, SR_TID.X ;  /* 0x0000000000027919 */ /* 0x000e220000002100 */
[----:B------:R-:W-:Y:S01]  /*0020*/  ELECT P0, URZ, PT ;  /* 0x00000000003f782f */ /* 0x000fe20003800000 */
[----:B------:R-:W-:Y:S01]  /*0030*/  BSSY B0, `(.L_x_0) ;  /* 0x000000f000007945 */ /* 0x000fe20003800000 */
[--C-:B0-----:R-:W-:Y:S02]  /*0040*/  SHF.R.U32.HI R0, RZ, 0x5, R2.reuse ;  /* 0x00000005ff007819 */ /* 0x101fe40000011602 */
[----:B------:R-:W-:-:S03]  /*0050*/  SHF.R.U32.HI R4, RZ, 0x7, R2 ;  /* 0x00000007ff047819 */ /* 0x000fc60000011602 */
[----:B------:R-:W0:Y:S04]  /*0060*/  SHFL.IDX PT, R3, R0, RZ, 0x1f ;  /* 0x00001fff00037589 */ /* 0x000e2800000e0000 */
[----:B------:R1:W2:Y:S01]  /*0070*/  SHFL.IDX PT, R7, R4, RZ, 0x1f ;  /* 0x00001fff04077589 */ /* 0x0002a200000e0000 */
[----:B0-----:R-:W-:-:S13]  /*0080*/  ISETP.NE.OR P0, PT, R3, RZ, !P0 ;  /* 0x000000ff0300720c */ /* 0x001fda0004705670 */
[----:B-12---:R-:W-:Y:S05]  /*0090*/  @P0 BRA `(.L_x_1) ;  /* 0x0000000000200947 */ /* 0x006fea0003800000 */
[----:B------:R-:W-:Y:S02]  /*00a0*/  ULDC.64 UR4, c[0x0][0x198] ;  /* 0x0000660000047ab9 */ /* 0x000fe40000000a00 */
[----:B------:R-:W-:Y:S02]  /*00b0*/  UIADD3 UR6, UP0, UR4, 0xf0, URZ ;  /* 0x000000f004067890 */ /* 0x000fe4000ff1e03f */
[----:B------:R-:W-:Y:S02]  /*00c0*/  UIADD3 UR4, UP1, UR4, 0x1f0, URZ ;  /* 0x000001f004047890 */ /* 0x000fe4000ff3e03f */
[----:B------:R-:W-:Y:S02]  /*00d0*/  UIADD3.X UR7, URZ, UR5, URZ, UP0, !UPT ;  /* 0x000000053f077290 */ /* 0x000fe400087fe43f */
[----:B------:R-:W-:-:S07]  /*00e0*/  UIADD3.X UR5, URZ, UR5, URZ, UP1, !UPT ;  /* 0x000000053f057290 */ /* 0x000fce0008ffe43f */
[----:B------:R0:W-:Y:S02]  /*00f0*/  UTMACCTL.PF [UR6] ;  /* 0x00000000060079b9 */ /* 0x0001e40008040000 */
[----:B------:R0:W-:Y:S02]  /*0100*/  UTMACCTL.PF [UR4] ;  /* 0x00000000040079b9 */ /* 0x0001e40008040000 */
[----:B0-----:R-:W-:Y:S01]  /*0110*/  NOP ;  /* 0x0000000000007918 */ /* 0x001fe20000000000 */
.L_x_1:
[----:B------:R-:W-:Y:S05]  /*0120*/  BSYNC B0 ;  /* 0x0000000000007941 */ /* 0x000fea0003800000 */
.L_x_0:
[----:B------:R-:W0:Y:S02]  /*0130*/  SHFL.IDX PT, R4, R0, RZ, 0x1f ;  /* 0x00001fff00047589 */ /* 0x000e2400000e0000 */
[----:B0-----:R-:W-:-:S13]  /*0140*/  ISETP.NE.AND P0, PT, R4, RZ, PT ;  /* 0x000000ff0400720c */ /* 0x001fda0003f05270 */
[----:B------:R-:W-:Y:S05]  /*0150*/  @P0 BRA `(.L_x_2) ;  /* 0x0000000000a40947 */ /* 0x000fea0003800000 */
[----:B------:R-:W-:Y:S01]  /*0160*/  ELECT P0, URZ, PT ;  /* 0x00000000003f782f */ /* 0x000fe20003800000 */
[----:B------:R-:W-:-:S12]  /*0170*/  BSSY B0, `(.L_x_2) ;  /* 0x0000027000007945 */ /* 0x000fd80003800000 */
[----:B------:R-:W-:Y:S05]  /*0180*/  @!P0 BRA `(.L_x_3) ;  /* 0x0000000000948947 */ /* 0x000fea0003800000 */
[----:B------:R-:W0:Y:S01]  /*0190*/  S2UR UR8, SR_CgaCtaId ;  /* 0x00000000000879c3 */ /* 0x000e220000008800 */
[----:B------:R-:W-:Y:S01]  /*01a0*/  UMOV UR4, 0x400 ;  /* 0x0000040000047882 */ /* 0x000fe20000000000 */
[----:B------:R-:W-:Y:S01]  /*01b0*/  UMOV UR5, 0x1 ;  /* 0x0000000100057882 */ /* 0x000fe20000000000 */
[----:B------:R-:W-:Y:S02]  /*01c0*/  UMOV UR6, 0x100 ;  /* 0x0000010000067882 */ /* 0x000fe40000000000 */
[----:B------:R-:W-:-:S04]  /*01d0*/  UIADD3 UR6, -UR6, 0x100000, URZ ;  /* 0x0010000006067890 */ /* 0x000fc8000fffe13f */
[----:B------:R-:W-:Y:S02]  /*01e0*/  USHF.L.U32 UR7, UR6, 0xb, URZ ;  /* 0x0000000b06077899 */ /* 0x000fe4000800063f */
[----:B------:R-:W-:Y:S02]  /*01f0*/  USHF.L.U32 UR6, UR6, 0x1, URZ ;  /* 0x0000000106067899 */ /* 0x000fe4000800063f */
[----:B0-----:R-:W-:Y:S02]  /*0200*/  ULEA UR8, UR8, UR4, 0x18 ;  /* 0x0000000408087291 */ /* 0x001fe4000f8ec03f */
[----:B------:R-:W-:-:S04]  /*0210*/  UIADD3 UR4, -UR5, 0x100000, URZ ;  /* 0x0010000005047890 */ /* 0x000fc8000fffe13f */
[----:B------:R-:W-:Y:S02]  /*0220*/  USHF.L.U32 UR5, UR4, 0xb, URZ ;  /* 0x0000000b04057899 */ /* 0x000fe4000800063f */
[----:B------:R-:W-:Y:S01]  /*0230*/  USHF.L.U32 UR4, UR4, 0x1, URZ ;  /* 0x0000000104047899 */ /* 0x000fe2000800063f */
[----:B------:R-:W0:Y:S11]  /*0240*/  FENCE.VIEW.ASYNC.S ;  /* 0x00000000000073c6 */ /* 0x000e360000000000 */
[----:B0-----:R0:W1:Y:S01]  /*0250*/  SYNCS.EXCH.64 URZ, [UR8], UR4 ;  /* 0x00000004083f75b2 */ /* 0x0010620008000100 */
[----:B------:R0:W2:Y:S01]  /*0260*/  SYNCS.EXCH.64 URZ, [UR8+0x60], UR6 ;  /* 0x00006006083f75b2 */ /* 0x0000a20008000100 */
[----:B------:R0:W3:Y:S01]  /*0270*/  SYNCS.EXCH.64 URZ, [UR8+0x8], UR4 ;  /* 0x00000804083f75b2 */ /* 0x0000e20008000100 */
[----:B------:R0:W4:Y:S01]  /*0280*/  SYNCS.EXCH.64 URZ, [UR8+0x68], UR6 ;  /* 0x00006806083f75b2 */ /* 0x0001220008000100 */
[----:B------:R0:W0:Y:S01]  /*0290*/  SYNCS.EXCH.64 URZ, [UR8+0x10], UR4 ;  /* 0x00001004083f75b2 */ /* 0x0000220008000100 */
        /* <DEDUP_REMOVED lines=19> */
[----:B-1----:R-:W-:Y:S01]  /*03d0*/  NOP ;  /* 0x0000000000007918 */ /* 0x002fe20000000000 */
.L_x_3:
[----:B0-----:R-:W-:Y:S05]  /*03e0*/  BSYNC B0 ;  /* 0x0000000000007941 */ /* 0x001fea0003800000 */
.L_x_2:
[----:B------:R-:W0:Y:S01]  /*03f0*/  SHFL.IDX PT, R0, R0, RZ, 0x1f ;  /* 0x00001fff00007589 */ /* 0x000e2200000e0000 */
[----:B------:R-:W1:Y:S01]  /*0400*/  LDC R4, c[0x0][0x65c] ;  /* 0x00019700ff047b82 */ /* 0x000e620000000800 */
[----:B------:R-:W-:Y:S02]  /*0410*/  ELECT P0, URZ, PT ;  /* 0x00000000003f782f */ /* 0x000fe40003800000 */
[----:B------:R-:W-:Y:S01]  /*0420*/  ISETP.NE.AND P2, PT, R7, RZ, PT ;  /* 0x000000ff0700720c */ /* 0x000fe20003f45270 */
[----:B------:R-:W5:Y:S01]  /*0430*/  S2R R8, SR_CTAID.Y ;  /* 0x0000000000087919 */ /* 0x000f620000002600 */
[----:B------:R-:W-:Y:S01]  /*0440*/  UMOV UR4, 0x20 ;  /* 0x0000002000047882 */ /* 0x000fe20000000000 */
[----:B------:R-:W-:Y:S01]  /*0450*/  NOP ;  /* 0x0000000000007918 */ /* 0x000fe20000000000 */
[----:B------:R-:W-:Y:S01]  /*0460*/  NOP ;  /* 0x0000000000007918 */ /* 0x000fe20000000000 */
[----:B------:R-:W2:Y:S01]  /*0470*/  S2R R6, SR_CTAID.X ;  /* 0x0000000000067919 */ /* 0x000ea20000002500 */
[----:B0-----:R-:W-:-:S02]  /*0480*/  ISETP.NE.OR P0, PT, R0, RZ, !P0 ;  /* 0x000000ff0000720c */ /* 0x001fc40004705670 */
[----:B-1----:R-:W-:Y:S02]  /*0490*/  ISETP.NE.AND P4, PT, R4, 0x1, PT ;  /* 0x000000010400780c */ /* 0x002fe40003f85270 */
[----:B------:R-:W-:-:S04]  /*04a0*/  SHF.R.S32.HI R4, RZ, 0x1f, R3 ;  /* 0x0000001fff047819 */ /* 0x000fc80000011403 */
[----:B------:R-:W-:-:S04]  /*04b0*/  LEA.HI R4, R4, R3, RZ, 0x2 ;  /* 0x0000000304047211 */ /* 0x000fc800078f10ff */
[----:B------:R-:W-:Y:S01]  /*04c0*/  LOP3.LUT R4, R4, 0xfffffffc, RZ, 0xc0, !PT ;  /* 0xfffffffc04047812 */ /* 0x000fe200078ec0ff */
[----:B------:R-:W-:Y:S01]  /*04d0*/  VOTEU.ALL UP0, P0 ;  /* 0x00000000003f7886 */ /* 0x000fe20000000000 */
[----:B------:R-:W-:Y:S01]  /*04e0*/  VOTEU.ALL UP1, P0 ;  /* 0x00000000003f7886 */ /* 0x000fe20000020000 */
[----:B------:R-:W2:Y:S01]  /*04f0*/  @P4 LDC R9, c[0x0][0x10] ;  /* 0x00000400ff094b82 */ /* 0x000ea20000000800 */
[----:B------:R-:W-:Y:S02]  /*0500*/  @P4 IMAD.MOV.U32 R5, RZ, RZ, RZ ;  /* 0x000000ffff054224 */ /* 0x000fe400078e00ff */
[----:B------:R-:W-:Y:S01]  /*0510*/  IMAD.IADD R3, R3, 0x1, -R4 ;  /* 0x0000000103037824 */ /* 0x000fe200078e0a04 */
[----:B------:R-:W-:Y:S01]  /*0520*/  @!UP0 UMOV UR6, 0x400 ;  /* 0x0000040000068882 */ /* 0x000fe20000000000 */
[----:B------:R-:W-:-:S04]  /*0530*/  @!UP0 UIADD3 UR4, -UR4, 0x100000, URZ ;  /* 0x0010000004048890 */ /* 0x000fc8000fffe13f */
[----:B------:R-:W-:Y:S02]  /*0540*/  @!UP0 USHF.L.U32 UR5, UR4, 0xb, URZ ;  /* 0x0000000b04058899 */ /* 0x000fe4000800063f */
[----:B------:R-:W-:Y:S01]  /*0550*/  @!UP0 USHF.L.U32 UR4, UR4, 0x1, URZ ;  /* 0x0000000104048899 */ /* 0x000fe2000800063f */
[----:B-----5:R-:W-:Y:S01]  /*0560*/  @P4 IMAD.MOV.U32 R4, RZ, RZ, R8 ;  /* 0x000000ffff044224 */ /* 0x020fe200078e0008 */
[----:B------:R-:W0:Y:S01]  /*0570*/  @!UP0 S2UR UR7, SR_CgaCtaId ;  /* 0x00000000000789c3 */ /* 0x000e220000008800 */
[----:B------:R-:W-:-:S07]  /*0580*/  @P4 IMAD.MOV.U32 R13, RZ, RZ, RZ ;  /* 0x000000ffff0d4224 */ /* 0x000fce00078e00ff */
[----:B------:R-:W1:Y:S01]  /*0590*/  @!P4 LDC R11, c[0x0][0xc] ;  /* 0x00000300ff0bcb82 */ /* 0x000e620000000800 */
[----:B--2---:R-:W-:-:S04]  /*05a0*/  @P4 IMAD.WIDE.U32 R4, R6, R9, R4 ;  /* 0x0000000906044225 */ /* 0x004fc800078e0004 */
[----:B------:R-:W-:Y:S02]  /*05b0*/  VIADD R9, R7, 0xffffffff ;  /* 0xffffffff07097836 */ /* 0x000fe40000000000 */
[----:B------:R-:W-:Y:S01]  /*05c0*/  @P4 IMAD.MOV.U32 R0, RZ, RZ, R4 ;  /* 0x000000ffff004224 */ /* 0x000fe200078e0004 */
[----:B0-----:R-:W-:Y:S02]  /*05d0*/  @!UP0 ULEA UR6, UR7, UR6, 0x18 ;  /* 0x0000000607068291 */ /* 0x001fe4000f8ec03f */
[----:B------:R-:W-:Y:S01]  /*05e0*/  ISETP.GE.U32.AND P1, PT, R9, 0x2, PT ;  /* 0x000000020900780c */ /* 0x000fe20003f26070 */
[----:B------:R-:W-:Y:S01]  /*05f0*/  VOTEU.ALL UP0, P0 ;  /* 0x00000000003f7886 */ /* 0x000fe20000000000 */
[----:B------:R-:W-:Y:S01]  /*0600*/  ISETP.NE.AND P0, PT, R3, 0x3, PT ;  /* 0x000000030300780c */ /* 0x000fe20003f05270 */
[----:B------:R-:W-:-:S03]  /*0610*/  @P4 IMAD.IADD R5, R5, 0x1, R13 ;  /* 0x0000000105054824 */ /* 0x000fc600078e020d */
[----:B------:R-:W-:-:S04]  /*0620*/  ISETP.EQ.OR P0, PT, R3, RZ, !P0 ;  /* 0x000000ff0300720c */ /* 0x000fc80004702670 */
[----:B------:R-:W-:Y:S01]  /*0630*/  ISETP.EQ.AND P0, PT, R7, RZ, P0 ;  /* 0x000000ff0700720c */ /* 0x000fe20000702270 */
[----:B------:R-:W-:Y:S01]  /*0640*/  IMAD.MOV.U32 R7, RZ, RZ, RZ ;  /* 0x000000ffff077224 */ /* 0x000fe200078e00ff */
[----:B------:R-:W0:Y:S02]  /*0650*/  FENCE.VIEW.ASYNC.S ;  /* 0x00000000000073c6 */ /* 0x000e240000000000 */
[----:B0-----:R0:W3:Y:S01]  /*0660*/  @!UP0 SYNCS.EXCH.64 URZ, [UR6+0xd0], UR4 ;  /* 0x0000d004063f85b2 */ /* 0x0010e20008000100 */
[----:B------:R-:W-:Y:S01]  /*0670*/  SEL R4, RZ, 0x1, !P0 ;  /* 0x00000001ff047807 */ /* 0x000fe20004000000 */
[----:B-1----:R-:W-:-:S03]  /*0680*/  @!P4 IMAD.WIDE.U32 R10, R11, R8, R6 ;  /* 0x000000080b0ac225 */ /* 0x002fc600078e0006 */
[----:B------:R-:W-:Y:S01]  /*0690*/  SEL R4, R4, 0x2, P1 ;  /* 0x0000000204047807 */ /* 0x000fe20000800000 */
[----:B------:R-:W-:Y:S02]  /*06a0*/  @!P4 IMAD.MOV.U32 R0, RZ, RZ, R10 ;  /* 0x000000ffff00c224 */ /* 0x000fe400078e000a */
[----:B------:R-:W-:Y:S01]  /*06b0*/  @!P4 IMAD.MOV.U32 R5, RZ, RZ, R11 ;  /* 0x000000ffff05c224 */ /* 0x000fe200078e000b */
[----:B------:R0:W3:Y:S01]  /*06c0*/  @!UP1 SYNCS.EXCH.64 URZ, [UR6+0xd8], UR4 ;  /* 0x0000d804063f95b2 */ /* 0x0000e20008000100 */
[----:B------:R-:W-:Y:S01]  /*06d0*/  NOP ;  /* 0x0000000000007918 */ /* 0x000fe20000000000 */
[----:B---34-:R-:W-:Y:S06]  /*06e0*/  BAR.SYNC.DEFER_BLOCKING 0x0 ;  /* 0x0000000000007b1d */ /* 0x018fec0000010000 */
[----:B------:R-:W-:Y:S05]  /*06f0*/  @!P2 BRA `(.L_x_4) ;  /* 0x0000004c0064a947 */ /* 0x000fea0003800000 */
[----:B------:R-:W-:-:S13]  /*0700*/  ISETP.GT.U32.AND P0, PT, R9, 0x1, PT ;  /* 0x000000010900780c */ /* 0x000fda0003f04070 */
[----:B0-----:R-:W-:Y:S05]  /*0710*/  @P0 EXIT ;  /* 0x000000000000094d */ /* 0x001fea0003800000 */
[----:B------:R-:W-:Y:S01]  /*0720*/  ULDC.64 UR4, c[0x0][0x650] ;  /* 0x0001940000047ab9 */ /* 0x000fe20000000a00 */
[----:B------:R-:W-:Y:S01]  /*0730*/  PRMT R9, RZ, 0x7610, R9 ;  /* 0x00007610ff097816 */ /* 0x000fe20000000009 */
[----:B------:R-:W-:Y:S01]  /*0740*/  IMAD.MOV.U32 R16, RZ, RZ, -0x1 ;  /* 0xffffffffff107424 */ /* 0x000fe200078e00ff */
[----:B------:R-:W-:Y:S01]  /*0750*/  ISETP.GE.U32.AND P0, PT, R0, UR4, PT ;  /* 0x0000000400007c0c */ /* 0x000fe2000bf06070 */
[----:B------:R-:W-:Y:S02]  /*0760*/  IMAD.MOV.U32 R12, RZ, RZ, -0x1 ;  /* 0xffffffffff0c7424 */ /* 0x000fe400078e00ff */
[----:B------:R-:W-:Y:S01]  /*0770*/  IMAD.MOV.U32 R21, RZ, RZ, -0x1 ;  /* 0xffffffffff157424 */ /* 0x000fe200078e00ff */
[----:B------:R-:W-:-:S13]  /*0780*/  ISETP.GE.U32.AND.EX P0, PT, R5, UR5, PT, P0 ;  /* 0x0000000505007c0c */ /* 0x000fda000bf06100 */
[----:B------:R-:W-:Y:S05]  /*0790*/  @P0 BRA `(.L_x_5) ;  /* 0x0000000400640947 */ /* 0x000fea0003800000 */
[----:B------:R-:W0:Y:S01]  /*07a0*/  LDC.64 R16, c[0x0][0x628] ;  /* 0x00018a00ff107b82 */ /* 0x000e220000000a00 */
[----:B------:R-:W-:Y:S02]  /*07b0*/  IMAD.MOV.U32 R10, RZ, RZ, R0 ;  /* 0x000000ffff0a7224 */ /* 0x000fe400078e0000 */
[----:B------:R-:W-:-:S05]  /*07c0*/  IMAD.MOV.U32 R11, RZ, RZ, R5 ;  /* 0x000000ffff0b7224 */ /* 0x000fca00078e0005 */
[----:B------:R-:W1:Y:S08]  /*07d0*/  LDC R18, c[0x0][0x630] ;  /* 0x00018c00ff127b82 */ /* 0x000e700000000800 */
[----:B------:R-:W2:Y:S01]  /*07e0*/  LDC.64 R20, c[0x0][0x620] ;  /* 0x00018800ff147b82 */ /* 0x000ea20000000a00 */
[----:B0-----:R-:W-:-:S04]  /*07f0*/  ISETP.NE.U32.AND P0, PT, R16, RZ, PT ;  /* 0x000000ff1000720c */ /* 0x001fc80003f05070 */
[----:B------:R-:W-:-:S13]  /*0800*/  ISETP.NE.AND.EX P0, PT, R17, RZ, PT, P0 ;  /* 0x000000ff1100720c */ /* 0x000fda0003f05300 */
[----:B-12---:R-:W-:Y:S05]  /*0810*/  @!P0 BRA `(.L_x_6) ;  /* 0x0000000000288947 */ /* 0x006fea0003800000 */
[----:B------:R-:W0:Y:S02]  /*0820*/  LDC R3, c[0x0][0x634] ;  /* 0x00018d00ff037b82 */ /* 0x000e240000000800 */
[----:B0-----:R-:W-:-:S05]  /*0830*/  IADD3 R3, P0, R0, R3, RZ ;  /* 0x0000000300037210 */ /* 0x001fca0007f1e0ff */
[----:B------:R-:W-:-:S04]  /*0840*/  IMAD.X R9, RZ, RZ, R5, P0 ;  /* 0x000000ffff097224 */ /* 0x000fc800000e0605 */
[----:B------:R-:W-:-:S04]  /*0850*/  IMAD.WIDE.U32 R10, R9, R16, RZ ;  /* 0x00000010090a7225 */ /* 0x000fc800078e00ff */
[----:B------:R-:W-:-:S04]  /*0860*/  IMAD.WIDE.U32 R12, P0, R3, R17, R10 ;  /* 0x00000011030c7225 */ /* 0x000fc8000780000a */
[----:B------:R-:W-:-:S04]  /*0870*/  IMAD.WIDE.U32 R10, R3, R16, RZ ;  /* 0x00000010030a7225 */ /* 0x000fc800078e00ff */
[----:B------:R-:W-:Y:S01]  /*0880*/  IMAD.X R15, RZ, RZ, RZ, P0 ;  /* 0x000000ffff0f7224 */ /* 0x000fe200000e06ff */
[----:B------:R-:W-:Y:S01]  /*0890*/  IADD3 RZ, P0, R11, R12, RZ ;  /* 0x0000000c0bff7210 */ /* 0x000fe20007f1e0ff */
[----:B------:R-:W-:-:S04]  /*08a0*/  IMAD.MOV.U32 R14, RZ, RZ, R13 ;  /* 0x000000ffff0e7224 */ /* 0x000fc800078e000d */
[----:B------:R-:W-:-:S08]  /*08b0*/  IMAD.WIDE.U32.X R10, R9, R17, R14, P0 ;  /* 0x00000011090a7225 */ /* 0x000fd000000e040e */
.L_x_6:
[-CC-:B------:R-:W-:Y:S01]  /*08c0*/  SHF.R.U64 R26, R10, R18.reuse, R11.reuse ;  /* 0x000000120a1a7219 */ /* 0x180fe2000000120b */
[----:B------:R-:W0:Y:S01]  /*08d0*/  LDC.64 R22, c[0x0][0x640] ;  /* 0x00019000ff167b82 */ /* 0x000e220000000a00 */
[----:B------:R-:W-:Y:S01]  /*08e0*/  SHF.R.U32.HI R7, RZ, R18, R11 ;  /* 0x00000012ff077219 */ /* 0x000fe2000001160b */
[----:B------:R-:W-:Y:S01]  /*08f0*/  ULDC UR4, c[0x0][0x150] ;  /* 0x0000540000047ab9 */ /* 0x000fe20000000800 */
[----:B------:R-:W-:Y:S01]  /*0900*/  IADD3 R9, P0, RZ, -R26, RZ ;  /* 0x8000001aff097210 */ /* 0x000fe20007f1e0ff */
[----:B------:R-:W-:Y:S01]  /*0910*/  IMAD.MOV.U32 R10, RZ, RZ, R0 ;  /* 0x000000ffff0a7224 */ /* 0x000fe200078e0000 */
[----:B------:R-:W-:Y:S01]  /*0920*/  I2FP.F32.U32 R3, R6 ;  /* 0x0000000600037245 */ /* 0x000fe20000201000 */
[----:B------:R-:W-:Y:S02]  /*0930*/  IMAD.MOV.U32 R11, RZ, RZ, R5 ;  /* 0x000000ffff0b7224 */ /* 0x000fe400078e0005 */
[----:B------:R-:W1:Y:S01]  /*0940*/  LDC R14, c[0x0][0x618] ;  /* 0x00018600ff0e7b82 */ /* 0x000e620000000800 */
[----:B------:R-:W-:-:S02]  /*0950*/  IMAD.X R13, RZ, RZ, ~R7, P0 ;  /* 0x000000ffff0d7224 */ /* 0x000fc400000e0e07 */
[----:B------:R-:W-:Y:S01]  /*0960*/  FMUL R3, R3, UR4 ;  /* 0x0000000403037c20 */ /* 0x000fe20008400000 */
[----:B------:R-:W-:Y:S01]  /*0970*/  IMAD.WIDE.U32 R10, R9, R20, R10 ;  /* 0x00000014090a7225 */ /* 0x000fe200078e000a */
[----:B------:R-:W-:-:S03]  /*0980*/  ULDC UR4, c[0x0][0x154] ;  /* 0x0000550000047ab9 */ /* 0x000fc60000000800 */
[----:B------:R-:W-:Y:S01]  /*0990*/  IMAD R12, R13, R20, RZ ;  /* 0x000000140d0c7224 */ /* 0x000fe200078e02ff */
[----:B------:R-:W2:Y:S01]  /*09a0*/  LDC R7, c[0x0][0x144] ;  /* 0x00005100ff077b82 */ /* 0x000ea20000000800 */
[----:B------:R-:W3:Y:S01]  /*09b0*/  F2I.U32.TRUNC.NTZ R3, R3 ;  /* 0x0000000300037305 */ /* 0x000ee2000020f000 */
[----:B------:R-:W-:Y:S02]  /*09c0*/  IMAD.MOV.U32 R13, RZ, RZ, -0x1 ;  /* 0xffffffffff0d7424 */ /* 0x000fe400078e00ff */
[----:B------:R-:W-:-:S04]  /*09d0*/  IMAD R9, R9, R21, R12 ;  /* 0x0000001509097224 */ /* 0x000fc800078e020c */
[----:B------:R-:W4:Y:S01]  /*09e0*/  LDC R18, c[0x0][0x608] ;  /* 0x00018200ff127b82 */ /* 0x000f220000000800 */
[----:B------:R-:W-:Y:S01]  /*09f0*/  IMAD.IADD R11, R11, 0x1, R9 ;  /* 0x000000010b0b7824 */ /* 0x000fe200078e0209 */
[----:B0-----:R-:W-:Y:S02]  /*0a00*/  ISETP.NE.U32.AND P0, PT, R22, RZ, PT ;  /* 0x000000ff1600720c */ /* 0x001fe40003f05070 */
[----:B------:R-:W-:Y:S02]  /*0a10*/  I2FP.F32.U32 R9, R8 ;  /* 0x0000000800097245 */ /* 0x000fe40000201000 */
[----:B------:R-:W-:Y:S02]  /*0a20*/  ISETP.NE.AND.EX P0, PT, R23, RZ, PT, P0 ;  /* 0x000000ff1700720c */ /* 0x000fe40003f05300 */
[----:B------:R-:W0:Y:S01]  /*0a30*/  LDC R12, c[0x0][0x658] ;  /* 0x00019600ff0c7b82 */ /* 0x000e220000000800 */
[-C--:B-1----:R-:W-:Y:S01]  /*0a40*/  SHF.R.U64 R16, R10, R14.reuse, R11 ;  /* 0x0000000e0a107219 */ /* 0x082fe2000000120b */
[----:B---3--:R-:W-:Y:S01]  /*0a50*/  IMAD.MOV R10, RZ, RZ, -R3 ;  /* 0x000000ffff0a7224 */ /* 0x008fe200078e0a03 */
[----:B------:R-:W-:-:S05]  /*0a60*/  SHF.R.U32.HI R11, RZ, R14, R11 ;  /* 0x0000000eff0b7219 */ /* 0x000fca000001160b */
[----:B------:R-:W1:Y:S01]  /*0a70*/  LDC R17, c[0x0][0x148] ;  /* 0x00005200ff117b82 */ /* 0x000e620000000800 */
[----:B--2---:R-:W-:Y:S02]  /*0a80*/  IMAD R3, R7, R10, R6 ;  /* 0x0000000a07037224 */ /* 0x004fe400078e0206 */
[----:B------:R-:W-:-:S04]  /*0a90*/  FMUL R7, R9, UR4 ;  /* 0x0000000409077c20 */ /* 0x000fc80008400000 */
[----:B------:R2:W3:Y:S01]  /*0aa0*/  F2I.U32.TRUNC.NTZ R15, R7 ;  /* 0x00000007000f7305 */ /* 0x0004e2000020f000 */
[----:B------:R-:W1:Y:S01]  /*0ab0*/  LDC R21, c[0x0][0x600] ;  /* 0x00018000ff157b82 */ /* 0x000e620000000800 */
[-CC-:B----4-:R-:W-:Y:S02]  /*0ac0*/  SHF.R.U64 R27, R16, R18.reuse, R11.reuse ;  /* 0x00000012101b7219 */ /* 0x190fe4000000120b */
[----:B------:R-:W-:Y:S01]  /*0ad0*/  SHF.R.U32.HI R9, RZ, R18, R11 ;  /* 0x00000012ff097219 */ /* 0x000fe2000001160b */
[----:B------:R-:W-:-:S04]  /*0ae0*/  IMAD.MOV.U32 R11, RZ, RZ, 0x1 ;  /* 0x00000001ff0b7424 */ /* 0x000fc800078e00ff */
[----:B------:R-:W4:Y:S01]  /*0af0*/  LDC R20, c[0x0][0x648] ;  /* 0x00019200ff147b82 */ /* 0x000f220000000800 */
[-C--:B0-----:R-:W-:Y:S02]  /*0b00*/  SHF.L.U32 R6, R13, R12.reuse, RZ ;  /* 0x0000000c0d067219 */ /* 0x081fe400000006ff */
[-CC-:B------:R-:W-:Y:S02]  /*0b10*/  SHF.R.U64 R18, R27, R12.reuse, R9.reuse ;  /* 0x0000000c1b127219 */ /* 0x180fe40000001209 */
[----:B------:R-:W-:Y:S02]  /*0b20*/  SHF.R.U32.HI R19, RZ, R12, R9 ;  /* 0x0000000cff137219 */ /* 0x000fe40000011609 */
[----:B------:R-:W-:Y:S01]  /*0b30*/  LOP3.LUT R14, RZ, R6, RZ, 0x33, !PT ;  /* 0x00000006ff0e7212 */ /* 0x000fe200078e33ff */
[----:B------:R-:W0:Y:S01]  /*0b40*/  LDC R25, c[0x0][0x638] ;  /* 0x00018e00ff197b82 */ /* 0x000e220000000800 */
[----:B------:R-:W-:Y:S01]  /*0b50*/  SHF.L.U32 R9, R11, R12, RZ ;  /* 0x0000000c0b097219 */ /* 0x000fe200000006ff */
[----:B------:R-:W-:-:S02]  /*0b60*/  IMAD.MOV.U32 R6, RZ, RZ, R18 ;  /* 0x000000ffff067224 */ /* 0x000fc400078e0012 */
[----:B--2---:R-:W-:-:S04]  /*0b70*/  IMAD.MOV.U32 R7, RZ, RZ, R19 ;  /* 0x000000ffff077224 */ /* 0x004fc800078e0013 */
[----:B------:R-:W2:Y:S01]  /*0b80*/  LDC R24, c[0x0][0x610] ;  /* 0x00018400ff187b82 */ /* 0x000ea20000000800 */
[----:B---3--:R-:W-:Y:S05]  /*0b90*/  @!P0 BRA `(.L_x_7) ;  /* 0x0000000000288947 */ /* 0x008fea0003800000 */
[----:B------:R-:W3:Y:S02]  /*0ba0*/  LDC R13, c[0x0][0x64c] ;  /* 0x00019300ff0d7b82 */ /* 0x000ee40000000800 */
[----:B---3--:R-:W-:-:S05]  /*0bb0*/  IADD3 R13, P0, R18, R13, RZ ;  /* 0x0000000d120d7210 */ /* 0x008fca0007f1e0ff */
        /* <DEDUP_REMOVED lines=8> */
.L_x_7:
[----:B----4-:R-:W-:Y:S01]  /*0c40*/  SHF.R.U64 R6, R6, R20, R7 ;  /* 0x0000001406067219 */ /* 0x010fe20000001207 */
[----:B-1----:R-:W-:Y:S01]  /*0c50*/  VIADD R7, R21, 0xffffffff ;  /* 0xffffffff15077836 */ /* 0x002fe20000000000 */
[----:B------:R-:W-:Y:S01]  /*0c60*/  LOP3.LUT R14, R27, R14, RZ, 0xc0, !PT ;  /* 0x0000000e1b0e7212 */ /* 0x000fe200078ec0ff */
[----:B------:R-:W-:Y:S02]  /*0c70*/  IMAD.MOV R15, RZ, RZ, -R15 ;  /* 0x000000ffff0f7224 */ /* 0x000fe400078e0a0f */
[----:B------:R-:W-:Y:S01]  /*0c80*/  IMAD.MOV R10, RZ, RZ, -R6 ;  /* 0x000000ffff0a7224 */ /* 0x000fe200078e0a06 */
[----:B------:R-:W-:Y:S01]  /*0c90*/  LOP3.LUT R7, R16, R7, RZ, 0xc0, !PT ;  /* 0x0000000710077212 */ /* 0x000fe200078ec0ff */
[----:B------:R-:W-:Y:S02]  /*0ca0*/  IMAD R14, R9, R6, R14 ;  /* 0x00000006090e7224 */ /* 0x000fe400078e020e */
[----:B------:R-:W-:Y:S02]  /*0cb0*/  @P4 IMAD R3, R17, R15, R8 ;  /* 0x0000000f11034224 */ /* 0x000fe400078e0208 */
[----:B0-----:R-:W-:-:S02]  /*0cc0*/  IMAD R6, R10, R25, R18 ;  /* 0x000000190a067224 */ /* 0x001fc400078e0212 */
[----:B--2---:R-:W-:Y:S02]  /*0cd0*/  IMAD R3, R14, R24, R3 ;  /* 0x000000180e037224 */ /* 0x004fe400078e0203 */
[----:B------:R-:W-:Y:S02]  /*0ce0*/  IMAD R6, R6, R21, R7 ;  /* 0x0000001506067224 */ /* 0x000fe400078e0207 */
[----:B------:R-:W-:Y:S02]  /*0cf0*/  IMAD.MOV.U32 R9, RZ, RZ, 0x1 ;  /* 0x00000001ff097424 */ /* 0x000fe400078e00ff */
[----:B------:R-:W-:Y:S01]  /*0d00*/  IMAD.MOV.U32 R21, RZ, RZ, R26 ;  /* 0x000000ffff157224 */ /* 0x000fe200078e001a */
[----:B------:R-:W-:Y:S02]  /*0d10*/  SEL R12, R6, R3, !P4 ;  /* 0x00000003060c7207 */ /* 0x000fe40006000000 */
[----:B------:R-:W-:-:S07]  /*0d20*/  SEL R16, R3, R6, !P4 ;  /* 0x0000000603107207 */ /* 0x000fce0006000000 */
.L_x_5:
[----:B------:R-:W-:-:S08]  /*0d30*/  NOP ;  /* 0x0000000000007918 */ /* 0x000fd00000000000 */
[----:B------:R-:W0:Y:S02]  /*0d40*/  USETMAXREG.TRY_ALLOC.CTAPOOL UP0, 0xe8 ;  /* 0x000000e8000079c8 */ /* 0x000e240008000600 */
[----:B0-----:R-:W-:-:S13]  /*0d50*/  PLOP3.LUT P0, PT, PT, PT, UP0, 0x80, 0x0 ;  /* 0x000000000000781c */ /* 0x001fda0003f0f008 */
[----:B------:R-:W-:Y:S05]  /*0d60*/  @!P0 BRA `(.L_x_5) ;  /* 0xfffffffc00f08947 */ /* 0x000fea000383ffff */
[----:B------:R-:W-:Y:S01]  /*0d70*/  ULDC.64 UR4, c[0x0][0x598] ;  /* 0x0001660000047ab9 */ /* 0x000fe20000000a00 */
[----:B------:R-:W-:Y:S01]  /*0d80*/  ULDC.64 UR16, c[0x0][0x208] ;  /* 0x0000820000107ab9 */ /* 0x000fe20000000a00 */
[----:B------:R-:W-:-:S04]  /*0d90*/  ISETP.NE.U32.AND P0, PT, RZ, UR4, PT ;  /* 0x00000004ff007c0c */ /* 0x000fc8000bf05070 */
[----:B------:R-:W-:-:S13]  /*0da0*/  ISETP.NE.AND.EX P0, PT, RZ, UR5, PT, P0 ;  /* 0x00000005ff007c0c */ /* 0x000fda000bf05300 */
[----:B------:R-:W-:Y:S05]  /*0db0*/  @!P0 BRA `(.L_x_8) ;  /* 0x00000000001c8947 */ /* 0x000fea0003800000 */
[----:B------:R-:W0:Y:S02]  /*0dc0*/  LDC.64 R6, c[0x0][0x598] ;  /* 0x00016600ff067b82 */ /* 0x000e240000000a00 */
[----:B0-----:R-:W2:Y:S02]  /*0dd0*/  LDG.E.64 R6, desc[UR16][R6.64] ;  /* 0x0000001006067981 */ /* 0x001ea4000c1e1b00 */
[----:B--2---:R-:W-:-:S04]  /*0de0*/  ISETP.NE.U32.AND P0, PT, R6, RZ, PT ;  /* 0x000000ff0600720c */ /* 0x004fc80003f05070 */
[----:B------:R-:W-:-:S13]  /*0df0*/  ISETP.NE.AND.EX P0, PT, R7, RZ, PT, P0 ;  /* 0x000000ff0700720c */ /* 0x000fda0003f05300 */
[----:B------:R-:W-:Y:S05]  /*0e00*/  @!P0 BRA `(.L_x_8) ;  /* 0x0000000000088947 */ /* 0x000fea0003800000 */
[----:B------:R0:W5:Y:S01]  /*0e10*/  LD.E R3, desc[UR16][R6.64] ;  /* 0x0000001006037980 */ /* 0x000162000c101900 */
[----:B------:R-:W-:Y:S05]  /*0e20*/  BRA `(.L_x_9) ;  /* 0x0000000000207947 */ /* 0x000fea0003800000 */
.L_x_8:
[----:B------:R-:W-:Y:S02]  /*0e30*/  ULDC.64 UR4, c[0x0][0x588] ;  /* 0x0001620000047ab9 */ /* 0x000fe40000000a00 */
[----:B------:R-:W-:-:S04]  /*0e40*/  ISETP.NE.U32.AND P0, PT, RZ, UR4, PT ;  /* 0x00000004ff007c0c */ /* 0x000fc8000bf05070 */
[----:B------:R-:W-:-:S13]  /*0e50*/  ISETP.NE.AND.EX P0, PT, RZ, UR5, PT, P0 ;  /* 0x00000005ff007c0c */ /* 0x000fda000bf05300 */
[----:B------:R-:W-:Y:S05]  /*0e60*/  @!P0 BRA `(.L_x_10) ;  /* 0x00000000000c8947 */ /* 0x000fea0003800000 */
[----:B------:R-:W0:Y:S02]  /*0e70*/  LDC.64 R6, c[0x0][0x588] ;  /* 0x00016200ff067b82 */ /* 0x000e240000000a00 */
[----:B0-----:R1:W5:Y:S01]  /*0e80*/  LDG.E R3, desc[UR16][R6.64] ;  /* 0x0000001006037981 */ /* 0x001362000c1e1900 */
[----:B------:R-:W-:Y:S05]  /*0e90*/  BRA `(.L_x_9) ;  /* 0x0000000000047947 */ /* 0x000fea0003800000 */
.L_x_10:
[----:B------:R-:W2:Y:S02]  /*0ea0*/  LDC R3, c[0x0][0x580] ;  /* 0x00016000ff037b82 */ /* 0x000ea40000000800 */
.L_x_9:
[----:B------:R-:W-:Y:S02]  /*0eb0*/  ULDC.64 UR4, c[0x0][0x5a0] ;  /* 0x0001680000047ab9 */ /* 0x000fe40000000a00 */
[----:B------:R-:W-:-:S04]  /*0ec0*/  ISETP.NE.U32.AND P0, PT, RZ, UR4, PT ;  /* 0x00000004ff007c0c */ /* 0x000fc8000bf05070 */
[----:B------:R-:W-:-:S13]  /*0ed0*/  ISETP.NE.AND.EX P0, PT, RZ, UR5, PT, P0 ;  /* 0x00000005ff007c0c */ /* 0x000fda000bf05300 */
[----:B------:R-:W-:Y:S05]  /*0ee0*/  @!P0 BRA `(.L_x_11) ;  /* 0x00000000001c8947 */ /* 0x000fea0003800000 */
[----:B01----:R-:W0:Y:S02]  /*0ef0*/  LDC.64 R6, c[0x0][0x5a0] ;  /* 0x00016800ff067b82 */ /* 0x003e240000000a00 */
[----:B0-----:R-:W3:Y:S02]  /*0f00*/  LDG.E.64 R6, desc[UR16][R6.64] ;  /* 0x0000001006067981 */ /* 0x001ee4000c1e1b00 */
[----:B---3--:R-:W-:-:S04]  /*0f10*/  ISETP.NE.U32.AND P0, PT, R6, RZ, PT ;  /* 0x000000ff0600720c */ /* 0x008fc80003f05070 */
[----:B------:R-:W-:-:S13]  /*0f20*/  ISETP.NE.AND.EX P0, PT, R7, RZ, PT, P0 ;  /* 0x000000ff0700720c */ /* 0x000fda0003f05300 */
[----:B------:R-:W-:Y:S05]  /*0f30*/  @!P0 BRA `(.L_x_11) ;  /* 0x0000000000088947 */ /* 0x000fea0003800000 */
[----:B------:R0:W5:Y:S01]  /*0f40*/  LD.E R10, desc[UR16][R6.64] ;  /* 0x00000010060a7980 */ /* 0x000162000c101900 */
[----:B------:R-:W-:Y:S05]  /*0f50*/  BRA `(.L_x_12) ;  /* 0x0000000000207947 */ /* 0x000fea0003800000 */
.L_x_11:
[----:B------:R-:W-:Y:S02]  /*0f60*/  ULDC.64 UR4, c[0x0][0x590] ;  /* 0x0001640000047ab9 */ /* 0x000fe40000000a00 */
[----:B------:R-:W-:-:S04]  /*0f70*/  ISETP.NE.U32.AND P0, PT, RZ, UR4, PT ;  /* 0x00000004ff007c0c */ /* 0x000fc8000bf05070 */
[----:B------:R-:W-:-:S13]  /*0f80*/  ISETP.NE.AND.EX P0, PT, RZ, UR5, PT, P0 ;  /* 0x00000005ff007c0c */ /* 0x000fda000bf05300 */
[----:B------:R-:W-:Y:S05]  /*0f90*/  @!P0 BRA `(.L_x_13) ;  /* 0x00000000000c8947 */ /* 0x000fea0003800000 */
[----:B------:R-:W3:Y:S02]  /*0fa0*/  LDC.64 R10, c[0x0][0x590] ;  /* 0x00016400ff0a7b82 */ /* 0x000ee40000000a00 */
[----:B---3--:R3:W5:Y:S01]  /*0fb0*/  LDG.E R10, desc[UR16][R10.64] ;  /* 0x000000100a0a7981 */ /* 0x008762000c1e1900 */
[----:B------:R-:W-:Y:S05]  /*0fc0*/  BRA `(.L_x_12) ;  /* 0x0000000000047947 */ /* 0x000fea0003800000 */
.L_x_13:
[----:B------:R-:W4:Y:S02]  /*0fd0*/  LDC R10, c[0x0][0x584] ;  /* 0x00016100ff0a7b82 */ /* 0x000f240000000800 */
.L_x_12:
[----:B------:R-:W-:-:S13]  /*0fe0*/  LOP3.LUT P0, RZ, R9, 0xff, RZ, 0xc0, !PT ;  /* 0x000000ff09ff7812 */ /* 0x000fda000780c0ff */
[----:B------:R-:W-:Y:S05]  /*0ff0*/  @!P0 EXIT ;  /* 0x000000000000894d */ /* 0x000fea0003800000 */
[----:B------:R-:W-:Y:S01]  /*1000*/  ULDC UR4, c[0x0][0x28c] ;  /* 0x0000a30000047ab9 */ /* 0x000fe20000000800 */
[----:B------:R-:W-:Y:S01]  /*1010*/  LOP3.LUT R85, R4, 0x1, RZ, 0xfc, !PT ;  /* 0x0000000104557812 */ /* 0x000fe200078efcff */
[----:B------:R-:W-:-:S04]  /*1020*/  UIADD3 UR4, UR4, 0x3f, URZ ;  /* 0x0000003f04047890 */ /* 0x000fc8000fffe03f */
[----:B------:R-:W-:-:S04]  /*1030*/  USHF.R.S32.HI UR5, URZ, 0x1f, UR4 ;  /* 0x0000001f3f057899 */ /* 0x000fc80008011404 */
[----:B------:R-:W-:-:S03]  /*1040*/  ULEA.HI UR5, UR5, UR4, URZ, 0x6 ;  /* 0x0000000405057291 */ /* 0x000fc6000f8f303f */
[----:B------:R-:W-:Y:S01]  /*1050*/  UMOV UR4, URZ ;  /* 0x0000003f00047c82 */ /* 0x000fe20008000000 */
[----:B------:R-:W-:-:S03]  /*1060*/  USHF.R.S32.HI UR9, URZ, 0x6, UR5 ;  /* 0x000000063f097899 */ /* 0x000fc60008011405 */
[----:B------:R-:W-:-:S09]  /*1070*/  UMOV UR5, URZ ;  /* 0x0000003f00057c82 */ /* 0x000fd20008000000 */
.L_x_102:
[----:B01----:R-:W-:Y:S01]  /*1080*/  LOP3.LUT R6, R2, 0x80, RZ, 0xc0, !PT ;  /* 0x0000008002067812 */ /* 0x003fe200078ec0ff */
[----:B------:R-:W0:Y:S01]  /*1090*/  S2UR UR13, SR_CgaCtaId ;  /* 0x00000000000d79c3 */ /* 0x000e220000008800 */
[----:B------:R-:W-:Y:S01]  /*10a0*/  UMOV UR12, 0x400 ;  /* 0x00000400000c7882 */ /* 0x000fe20000000000 */
[----:B------:R-:W-:Y:S01]  /*10b0*/  UMOV UR6, URZ ;  /* 0x0000003f00067c82 */ /* 0x000fe20008000000 */
[----:B------:R-:W-:Y:S01]  /*10c0*/  SHF.R.U32.HI R6, RZ, 0x7, R6 ;  /* 0x00000007ff067819 */ /* 0x000fe20000011606 */
[----:B------:R-:W-:Y:S01]  /*10d0*/  UMOV UR7, URZ ;  /* 0x0000003f00077c82 */ /* 0x000fe20008000000 */
[----:B------:R-:W-:Y:S01]  /*10e0*/  UMOV UR18, UR5 ;  /* 0x0000000500127c82 */ /* 0x000fe20008000000 */
[----:B------:R-:W-:Y:S01]  /*10f0*/  CS2R R22, SRZ ;  /* 0x0000000000167805 */ /* 0x000fe2000001ff00 */
[----:B---3--:R-:W-:Y:S01]  /*1100*/  IMAD.MOV.U32 R11, RZ, RZ, RZ ;  /* 0x000000ffff0b7224 */ /* 0x008fe200078e00ff */
[----:B------:R-:W1:Y:S01]  /*1110*/  LDC R7, c[0x0][0x28c] ;  /* 0x0000a300ff077b82 */ /* 0x000e620000000800 */
[----:B------:R-:W3:Y:S01]  /*1120*/  SHFL.IDX PT, R6, R6, RZ, 0x1f ;  /* 0x00001fff06067589 */ /* 0x000ee200000e0000 */
[----:B------:R-:W-:-:S02]  /*1130*/  CS2R R56, SRZ ;  /* 0x0000000000387805 */ /* 0x000fc4000001ff00 */
[----:B------:R-:W-:Y:S02]  /*1140*/  CS2R R58, SRZ ;  /* 0x00000000003a7805 */ /* 0x000fe4000001ff00 */
[----:B------:R-:W-:Y:S02]  /*1150*/  CS2R R60, SRZ ;  /* 0x00000000003c7805 */ /* 0x000fe4000001ff00 */
[----:B------:R-:W-:Y:S02]  /*1160*/  CS2R R62, SRZ ;  /* 0x00000000003e7805 */ /* 0x000fe4000001ff00 */
[----:B------:R-:W-:Y:S02]  /*1170*/  CS2R R64, SRZ ;  /* 0x0000000000407805 */ /* 0x000fe4000001ff00 */
[----:B------:R-:W-:Y:S02]  /*1180*/  CS2R R66, SRZ ;  /* 0x0000000000427805 */ /* 0x000fe4000001ff00 */
[----:B------:R-:W-:-:S02]  /*1190*/  CS2R R68, SRZ ;  /* 0x0000000000447805 */ /* 0x000fc4000001ff00 */
[----:B------:R-:W-:Y:S02]  /*11a0*/  CS2R R70, SRZ ;  /* 0x0000000000467805 */ /* 0x000fe4000001ff00 */
[----:B------:R-:W-:Y:S02]  /*11b0*/  CS2R R72, SRZ ;  /* 0x0000000000487805 */ /* 0x000fe4000001ff00 */
[----:B------:R-:W-:Y:S02]  /*11c0*/  CS2R R74, SRZ ;  /* 0x00000000004a7805 */ /* 0x000fe4000001ff00 */
[----:B------:R-:W-:Y:S02]  /*11d0*/  CS2R R76, SRZ ;  /* 0x00000000004c7805 */ /* 0x000fe4000001ff00 */
[----:B------:R-:W-:Y:S02]  /*11e0*/  CS2R R78, SRZ ;  /* 0x00000000004e7805 */ /* 0x000fe4000001ff00 */
[----:B------:R-:W-:-:S02]  /*11f0*/  CS2R R80, SRZ ;  /* 0x0000000000507805 */ /* 0x000fc4000001ff00 */
[----:B------:R-:W-:Y:S01]  /*1200*/  CS2R R82, SRZ ;  /* 0x0000000000527805 */ /* 0x000fe2000001ff00 */
[----:B------:R-:W-:Y:S01]  /*1210*/  IMAD.MOV.U32 R84, RZ, RZ, RZ ;  /* 0x000000ffff547224 */ /* 0x000fe200078e00ff */
[----:B------:R-:W-:Y:S01]  /*1220*/  CS2R R40, SRZ ;  /* 0x0000000000287805 */ /* 0x000fe2000001ff00 */
[----:B------:R-:W-:Y:S01]  /*1230*/  IMAD.U32 R9, RZ, RZ, UR4 ;  /* 0x00000004ff097e24 */ /* 0x000fe2000f8e00ff */
[----:B------:R-:W-:Y:S02]  /*1240*/  CS2R R42, SRZ ;  /* 0x00000000002a7805 */ /* 0x000fe4000001ff00 */
[----:B------:R-:W-:Y:S02]  /*1250*/  CS2R R44, SRZ ;  /* 0x00000000002c7805 */ /* 0x000fe4000001ff00 */
[----:B------:R-:W-:Y:S02]  /*1260*/  CS2R R46, SRZ ;  /* 0x00000000002e7805 */ /* 0x000fe4000001ff00 */
[----:B------:R-:W-:-:S02]  /*1270*/  CS2R R48, SRZ ;  /* 0x0000000000307805 */ /* 0x000fc4000001ff00 */
[----:B------:R-:W-:Y:S02]  /*1280*/  CS2R R50, SRZ ;  /* 0x0000000000327805 */ /* 0x000fe4000001ff00 */
[----:B-1----:R-:W-:Y:S02]  /*1290*/  ISETP.GE.AND P0, PT, R7, 0x1, PT ;  /* 0x000000010700780c */ /* 0x002fe40003f06270 */
[----:B------:R-:W-:Y:S02]  /*12a0*/  CS2R R52, SRZ ;  /* 0x0000000000347805 */ /* 0x000fe4000001ff00 */
[----:B---3--:R-:W-:Y:S02]  /*12b0*/  R2UR UR8, R6 ;  /* 0x00000000060872ca */ /* 0x008fe400000e0000 */
        /* <DEDUP_REMOVED lines=9> */
[----:B------:R-:W-:-:S04]  /*1350*/  ULEA.HI UR10, UR8, UR8, URZ, 0x1 ;  /* 0x00000008080a7291 */ /* 0x000fc8000f8f083f */
[----:B------:R-:W-:Y:S02]  /*1360*/  ULOP3.LUT UR11, UR10, 0xffffe, URZ, 0xc0, !UPT ;  /* 0x000ffffe0a0b7892 */ /* 0x000fe4000f8ec03f */
[----:B0-----:R-:W-:Y:S02]  /*1370*/  ULEA UR10, UR13, UR12, 0x18 ;  /* 0x0000000c0d0a7291 */ /* 0x001fe4000f8ec03f */
[----:B------:R-:W-:-:S03]  /*1380*/  UIADD3 UR11, UR8, -UR11, URZ ;  /* 0x8000000b080b7290 */ /* 0x000fc6000fffe03f */
[----:B------:R-:W-:Y:S01]  /*1390*/  UMOV UR8, URZ ;  /* 0x0000003f00087c82 */ /* 0x000fe20008000000 */
[----:B------:R-:W-:-:S04]  /*13a0*/  ULEA UR11, UR11, UR10, 0xc ;  /* 0x0000000a0b0b7291 */ /* 0x000fc8000f8e603f */
[----:B------:R-:W-:-:S04]  /*13b0*/  UIADD3 UR11, UR11, 0x180, URZ ;  /* 0x000001800b0b7890 */ /* 0x000fc8000fffe03f */
[----:B------:R-:W-:-:S04]  /*13c0*/  USHF.R.U32.HI UR11, URZ, 0x4, UR11 ;  /* 0x000000043f0b7899 */ /* 0x000fc8000801160b */
[----:B------:R-:W-:Y:S01]  /*13d0*/  ULOP3.LUT UR11, UR11, 0x3fff, URZ, 0xc0, !UPT ;  /* 0x00003fff0b0b7892 */ /* 0x000fe2000f8ec03f */
[----:B-----5:R-:W-:Y:S11]  /*13e0*/  @!P0 BRA `(.L_x_14) ;  /* 0x0000000400988947 */ /* 0x020ff60003800000 */
[----:B------:R-:W-:-:S13]  /*13f0*/  ISETP.NE.AND P1, PT, R85, 0x3, PT ;  /* 0x000000035500780c */ /* 0x000fda0003f25270 */
[----:B------:R-:W-:Y:S05]  /*1400*/  @!P1 BRA `(.L_x_15) ;  /* 0x0000000000049947 */ /* 0x000fea0003800000 */
[----:B------:R-:W-:Y:S01]  /*1410*/  BPT.TRAP 0x1 ;  /* 0x000000040000795c */ /* 0x000fe20000300000 */
.L_x_15:
[----:B------:R-:W-:Y:S01]  /*1420*/  ULEA UR6, UR5, UR10, 0x3 ;  /* 0x0000000a05067291 */ /* 0x000fe2000f8e183f */
[----:B------:R-:W-:-:S05]  /*1430*/  IMAD.U32 R6, RZ, RZ, UR4 ;  /* 0x00000004ff067e24 */ /* 0x000fca000f8e00ff */
[----:B------:R-:W-:-:S04]  /*1440*/  SHF.L.U32 R6, R6, 0x1f, RZ ;  /* 0x0000001f06067819 */ /* 0x000fc800000006ff */
[----:B------:R0:W1:Y:S01]  /*1450*/  SYNCS.PHASECHK.TRANS64.TRYWAIT P0, [UR6], R6 ;  /* 0x00000006ff0075a7 */ /* 0x0000620008000146 */
[----:B------:R-:W-:Y:S05]  /*1460*/  @!P1 BRA `(.L_x_16) ;  /* 0x0000000000049947 */ /* 0x000fea0003800000 */
[----:B------:R-:W-:Y:S01]  /*1470*/  BPT.TRAP 0x1 ;  /* 0x000000040000795c */ /* 0x000fe20000300000 */
.L_x_16:
[----:B-1----:R-:W-:Y:S05]  /*1480*/  @P0 BRA `(.L_x_17) ;  /* 0x0000000000080947 */ /* 0x002fea0003800000 */
[----:B------:R-:W1:Y:S02]  /*1490*/  SYNCS.PHASECHK.TRANS64.TRYWAIT P0, [UR6], R6 ;  /* 0x00000006ff0075a7 */ /* 0x000e640008000146 */
[----:B-1----:R-:W-:Y:S05]  /*14a0*/  @!P0 BRA `(.L_x_18) ;  /* 0x0000005800b08947 */ /* 0x002fea0003800000 */
.L_x_17:
[----:B------:R-:W-:Y:S01]  /*14b0*/  UIADD3 UR6, UR10, 0x30180, URZ ;  /* 0x000301800a067890 */ /* 0x000fe2000fffe03f */
[----:B------:R-:W-:Y:S01]  /*14c0*/  WARPGROUP.ARRIVE ;  /* 0x00000000000079c5 */ /* 0x000fe20000000000 */
[----:B------:R-:W-:Y:S01]  /*14d0*/  ULOP3.LUT UR8, UR11, 0x10000, URZ, 0xfc, !UPT ;  /* 0x000100000b087892 */ /* 0x000fe2000f8efc3f */
[----:B------:R-:W-:Y:S01]  /*14e0*/  CS2R R22, SRZ ;  /* 0x0000000000167805 */ /* 0x000fe2000001ff00 */
[----:B------:R-:W-:Y:S01]  /*14f0*/  USHF.R.U32.HI UR6, URZ, 0x4, UR6 ;  /* 0x000000043f067899 */ /* 0x000fe20008011606 */
[----:B------:R-:W-:Y:S01]  /*1500*/  IMAD.MOV.U32 R11, RZ, RZ, RZ ;  /* 0x000000ffff0b7224 */ /* 0x000fe200078e00ff */
[----:B------:R-:W-:Y:S01]  /*1510*/  ULEA UR8, UR5, UR8, 0xa ;  /* 0x0000000805087291 */ /* 0x000fe2000f8e503f */
[----:B------:R-:W-:Y:S01]  /*1520*/  CS2R R56, SRZ ;  /* 0x0000000000387805 */ /* 0x000fe2000001ff00 */
[----:B------:R-:W-:Y:S01]  /*1530*/  ULOP3.LUT UR6, UR6, 0x3fff, URZ, 0xc0, !UPT ;  /* 0x00003fff06067892 */ /* 0x000fe2000f8ec03f */
[----:B------:R-:W-:Y:S01]  /*1540*/  CS2R R58, SRZ ;  /* 0x00000000003a7805 */ /* 0x000fe2000001ff00 */
[----:B------:R-:W-:Y:S01]  /*1550*/  UMOV UR13, 0x80000020 ;  /* 0x80000020000d7882 */ /* 0x000fe20000000000 */
[----:B------:R-:W-:Y:S01]  /*1560*/  UMOV UR15, 0x80000020 ;  /* 0x80000020000f7882 */ /* 0x000fe20000000000 */
[----:B------:R-:W-:Y:S01]  /*1570*/  ULOP3.LUT UR6, UR6, 0x10000, URZ, 0xfc, !UPT ;  /* 0x0001000006067892 */ /* 0x000fe2000f8efc3f */
[----:B------:R-:W-:Y:S01]  /*1580*/  CS2R R60, SRZ ;  /* 0x00000000003c7805 */ /* 0x000fe2000001ff00 */
[----:B------:R-:W-:Y:S01]  /*1590*/  UMOV UR12, UR8 ;  /* 0x00000008000c7c82 */ /* 0x000fe20008000000 */
[----:B------:R-:W-:Y:S01]  /*15a0*/  CS2R R62, SRZ ;  /* 0x00000000003e7805 */ /* 0x000fe2000001ff00 */
[----:B------:R-:W-:Y:S01]  /*15b0*/  ULEA UR7, UR5, UR6, 0x7 ;  /* 0x0000000605077291 */ /* 0x000fe2000f8e383f */
[----:B------:R-:W-:Y:S01]  /*15c0*/  CS2R R64, SRZ ;  /* 0x0000000000407805 */ /* 0x000fe2000001ff00 */
[----:B------:R-:W-:Y:S01]  /*15d0*/  UIADD3 UR6, UR8, 0x200, URZ ;  /* 0x0000020008067890 */ /* 0x000fe2000fffe03f */
[----:B------:R-:W-:-:S02]  /*15e0*/  CS2R R66, SRZ ;  /* 0x0000000000427805 */ /* 0x000fc4000001ff00 */
[----:B------:R-:W-:Y:S02]  /*15f0*/  CS2R R68, SRZ ;  /* 0x0000000000447805 */ /* 0x000fe4000001ff00 */
[----:B------:R-:W-:Y:S02]  /*1600*/  CS2R R70, SRZ ;  /* 0x0000000000467805 */ /* 0x000fe4000001ff00 */
[----:B------:R-:W-:Y:S01]  /*1610*/  CS2R R72, SRZ ;  /* 0x0000000000487805 */ /* 0x000fe2000001ff00 */
[----:B------:R-:W-:Y:S01]  /*1620*/  UMOV UR14, UR7 ;  /* 0x00000007000e7c82 */ /* 0x000fe20008000000 */
[----:B------:R-:W-:Y:S01]  /*1630*/  CS2R R74, SRZ ;  /* 0x00000000004a7805 */ /* 0x000fe2000001ff00 */
[----:B------:R-:W-:Y:S01]  /*1640*/  QGMMA.64x32x32.F32.E4M3.E4M3 R40, gdesc[UR12], RZ, !UPT ;  /* 0x006000000c2879f3 */ /* 0x000fe2000c7008ff */
[----:B------:R-:W-:Y:S01]  /*1650*/  UMOV UR12, UR6 ;  /* 0x00000006000c7c82 */ /* 0x000fe20008000000 */
[----:B------:R-:W-:Y:S01]  /*1660*/  UMOV UR13, 0x80000020 ;  /* 0x80000020000d7882 */ /* 0x000fe20000000000 */
[----:B------:R-:W-:Y:S01]  /*1670*/  UMOV UR6, 0x2 ;  /* 0x0000000200067882 */ /* 0x000fe20000000000 */
[----:B------:R-:W-:Y:S01]  /*1680*/  QGMMA.64x32x32.F32.E4M3.E4M3 R24, gdesc[UR12], RZ, !UPT ;  /* 0x006000000c1879f3 */ /* 0x000fe2000c7008ff */
[----:B------:R-:W-:Y:S01]  /*1690*/  UIADD3 UR14, UR7, 0x2, URZ ;  /* 0x00000002070e7890 */ /* 0x000fe2000fffe03f */
[----:B------:R-:W-:Y:S01]  /*16a0*/  CS2R R76, SRZ ;  /* 0x00000000004c7805 */ /* 0x000fe2000001ff00 */
[----:B------:R-:W-:Y:S01]  /*16b0*/  UIADD3 UR12, UR8, 0x2, URZ ;  /* 0x00000002080c7890 */ /* 0x000fe2000fffe03f */
[----:B------:R-:W-:Y:S01]  /*16c0*/  CS2R R78, SRZ ;  /* 0x00000000004e7805 */ /* 0x000fe2000001ff00 */
[----:B------:R-:W-:Y:S01]  /*16d0*/  ULDC UR7, c[0x0][0x50c] ;  /* 0x0001430000077ab9 */ /* 0x000fe20000000800 */
[----:B------:R-:W-:Y:S01]  /*16e0*/  UIADD3 UR8, UR8, 0x202, URZ ;  /* 0x0000020208087890 */ /* 0x000fe2000fffe03f */
[----:B------:R-:W-:Y:S01]  /*16f0*/  CS2R R80, SRZ ;  /* 0x0000000000507805 */ /* 0x000fe2000001ff00 */
[----:B------:R-:W-:Y:S01]  /*1700*/  UISETP.NE.AND UP0, UPT, UR7, 0x2, UPT ;  /* 0x000000020700788c */ /* 0x000fe2000bf05270 */
[----:B------:R-:W-:Y:S01]  /*1710*/  CS2R R82, SRZ ;  /* 0x0000000000527805 */ /* 0x000fe2000001ff00 */
[----:B------:R-:W-:Y:S01]  /*1720*/  UMOV UR13, 0x80000020 ;  /* 0x80000020000d7882 */ /* 0x000fe20000000000 */
[----:B------:R-:W-:Y:S01]  /*1730*/  UMOV UR15, 0x80000020 ;  /* 0x80000020000f7882 */ /* 0x000fe20000000000 */
[----:B------:R-:W-:Y:S01]  /*1740*/  USEL UR7, URZ, 0x1, UP0 ;  /* 0x000000013f077887 */ /* 0x000fe20008000000 */
[----:B------:R-:W-:-:S05]  /*1750*/  IMAD.MOV.U32 R84, RZ, RZ, RZ ;  /* 0x000000ffff547224 */ /* 0x000fca00078e00ff */
[----:B------:R-:W-:Y:S01]  /*1760*/  ISETP.NE.AND P0, PT, RZ, UR7, PT ;  /* 0x00000007ff007c0c */ /* 0x000fe2000bf05270 */
[----:B------:R-:W-:Y:S01]  /*1770*/  QGMMA.64x32x32.F32.E4M3.E4M3 R40, gdesc[UR12], R40 ;  /* 0x006000000c2879f3 */ /* 0x000fe20008700828 */
[----:B------:R-:W-:Y:S01]  /*1780*/  UMOV UR12, UR8 ;  /* 0x00000008000c7c82 */ /* 0x000fe20008000000 */
[----:B------:R-:W-:Y:S02]  /*1790*/  UMOV UR13, 0x80000020 ;  /* 0x80000020000d7882 */ /* 0x000fe40000000000 */
[----:B------:R-:W-:Y:S08]  /*17a0*/  QGMMA.64x32x32.F32.E4M3.E4M3 R24, gdesc[UR12], R24, gsb0 ;  /* 0x006000000c1879f3 */ /* 0x000ff00008000818 */
[----:B------:R-:W-:Y:S05]  /*17b0*/  @!P0 BRA `(.L_x_19) ;  /* 0x0000000000888947 */ /* 0x000fea0003800000 */
[----:B------:R-:W-:Y:S02]  /*17c0*/  WARPGROUP.DEPBAR.LE gsb0, 0x0 ;  /* 0x00008000000079c5 */ /* 0x000fe40000010000 */
[----:B------:R-:W-:-:S01]  /*17d0*/  FADD R83, RZ, R40 ;  /* 0x00000028ff537221 */ /* 0x000fc20000000000 */
[----:B------:R-:W-:Y:S01]  /*17e0*/  FADD R84, RZ, R41 ;  /* 0x00000029ff547221 */ /* 0x000fe20000000000 */
        /* <DEDUP_REMOVED lines=30> */
[----:B------:R-:W-:-:S06]  /*19d0*/  UMOV UR6, URZ ;  /* 0x0000003f00067c82 */ /* 0x000fcc0008000000 */
.L_x_19:
[----:B------:R-:W-:-:S04]  /*19e0*/  UIADD3 UR18, UR5, 0x1, URZ ;  /* 0x0000000105127890 */ /* 0x000fc8000fffe03f */
[----:B------:R-:W-:-:S04]  /*19f0*/  UISETP.NE.AND UP0, UPT, UR18, 0xc, UPT ;  /* 0x0000000c1200788c */ /* 0x000fc8000bf05270 */
[----:B------:R-:W-:Y:S02]  /*1a00*/  USEL UR8, URZ, 0x1, UP0 ;  /* 0x000000013f087887 */ /* 0x000fe40008000000 */
[----:B------:R-:W-:Y:S02]  /*1a10*/  USEL UR18, UR18, URZ, UP0 ;  /* 0x0000003f12127287 */ /* 0x000fe40008000000 */
[----:B------:R-:W-:-:S06]  /*1a20*/  ULOP3.LUT UR8, UR4, UR8, URZ, 0x3c, !UPT ;  /* 0x0000000804087292 */ /* 0x000fcc000f8e3c3f */
[----:B------:R-:W-:Y:S01]  /*1a30*/  IMAD.U32 R9, RZ, RZ, UR8 ;  /* 0x00000008ff097e24 */ /* 0x000fe2000f8e00ff */
[----:B------:R-:W-:-:S06]  /*1a40*/  UMOV UR8, 0x1 ;  /* 0x0000000100087882 */ /* 0x000fcc0000000000 */
.L_x_14:
[----:B------:R-:W-:-:S04]  /*1a50*/  UISETP.LT.AND UP0, UPT, UR9, 0x1, UPT ;  /* 0x000000010900788c */ /* 0x000fc8000bf01270 */
[----:B------:R-:W-:-:S04]  /*1a60*/  USEL UR12, UR9, 0x1, UP0 ;  /* 0x00000001090c7887 */ /* 0x000fc80008000000 */
[----:B------:R-:W-:-:S04]  /*1a70*/  UIADD3 UR12, UR9, -UR12, URZ ;  /* 0x8000000c090c7290 */ /* 0x000fc8000fffe03f */
[----:B------:R-:W-:-:S06]  /*1a80*/  UISETP.GE.AND UP0, UPT, UR12, 0x1, UPT ;  /* 0x000000010c00788c */ /* 0x000fcc000bf06270 */
[----:B------:R-:W-:-:S13]  /*1a90*/  PLOP3.LUT P0, PT, PT, PT, UP0, 0x80, 0x0 ;  /* 0x000000000000781c */ /* 0x000fda0003f0f008 */
[----:B------:R-:W-:Y:S05]  /*1aa0*/  @!P0 BRA `(.L_x_20) ;  /* 0x0000000400ac8947 */ /* 0x000fea0003800000 */
[----:B01----:R-:W-:Y:S01]  /*1ab0*/  IMAD.U32 R6, RZ, RZ, UR12 ;  /* 0x0000000cff067e24 */ /* 0x003fe2000f8e00ff */
[----:B------:R-:W-:Y:S01]  /*1ac0*/  UMOV UR19, UR5 ;  /* 0x0000000500137c82 */ /* 0x000fe20008000000 */
[----:B------:R-:W-:-:S05]  /*1ad0*/  ULDC UR21, c[0x0][0x50c] ;  /* 0x0001430000157ab9 */ /* 0x000fca0000000800 */
.L_x_28:
[----:B------:R-:W-:-:S13]  /*1ae0*/  ISETP.NE.AND P1, PT, R85, 0x3, PT ;  /* 0x000000035500780c */ /* 0x000fda0003f25270 */
[----:B01----:R-:W-:Y:S05]  /*1af0*/  @!P1 BRA `(.L_x_21) ;  /* 0x0000000000049947 */ /* 0x003fea0003800000 */
[----:B------:R-:W-:Y:S01]  /*1b00*/  BPT.TRAP 0x1 ;  /* 0x000000040000795c */ /* 0x000fe20000300000 */
.L_x_21:
[----:B------:R-:W0:Y:S01]  /*1b10*/  S2UR UR12, SR_CgaCtaId ;  /* 0x00000000000c79c3 */ /* 0x000e220000008800 */
[----:B------:R-:W-:Y:S01]  /*1b20*/  UMOV UR10, 0x400 ;  /* 0x00000400000a7882 */ /* 0x000fe20000000000 */
[----:B------:R-:W-:Y:S01]  /*1b30*/  SHF.L.U32 R7, R9, 0x1f, RZ ;  /* 0x0000001f09077819 */ /* 0x000fe200000006ff */
[----:B0-----:R-:W-:-:S04]  /*1b40*/  ULEA UR10, UR12, UR10, 0x18 ;  /* 0x0000000a0c0a7291 */ /* 0x001fc8000f8ec03f */
[----:B------:R-:W-:-:S09]  /*1b50*/  ULEA UR12, UR18, UR10, 0x3 ;  /* 0x0000000a120c7291 */ /* 0x000fd2000f8e183f */
[----:B------:R0:W1:Y:S01]  /*1b60*/  SYNCS.PHASECHK.TRANS64.TRYWAIT P0, [UR12], R7 ;  /* 0x00000007ff0075a7 */ /* 0x000062000800014c */
[----:B------:R-:W-:Y:S05]  /*1b70*/  @!P1 BRA `(.L_x_22) ;  /* 0x0000000000049947 */ /* 0x000fea0003800000 */
[----:B------:R-:W-:Y:S01]  /*1b80*/  BPT.TRAP 0x1 ;  /* 0x000000040000795c */ /* 0x000fe20000300000 */
.L_x_22:
[----:B-1----:R-:W-:Y:S05]  /*1b90*/  @P0 BRA `(.L_x_23) ;  /* 0x0000000000080947 */ /* 0x002fea0003800000 */
[----:B------:R-:W1:Y:S02]  /*1ba0*/  SYNCS.PHASECHK.TRANS64.TRYWAIT P0, [UR12], R7 ;  /* 0x00000007ff0075a7 */ /* 0x000e64000800014c */
[----:B-1----:R-:W-:Y:S05]  /*1bb0*/  @!P0 BRA `(.L_x_24) ;  /* 0x0000005400048947 */ /* 0x002fea0003800000 */
.L_x_23:
[----:B------:R-:W-:Y:S01]  /*1bc0*/  UIADD3 UR12, UR10, 0x30180, URZ ;  /* 0x000301800a0c7890 */ /* 0x000fe2000fffe03f */
[----:B------:R-:W-:Y:S01]  /*1bd0*/  WARPGROUP.ARRIVE ;  /* 0x00000000000079c5 */ /* 0x000fe20000000000 */
[----:B------:R-:W-:Y:S02]  /*1be0*/  UISETP.NE.AND UP0, UPT, UR7, URZ, UPT ;  /* 0x0000003f0700728c */ /* 0x000fe4000bf05270 */
[----:B------:R-:W-:Y:S02]  /*1bf0*/  USHF.R.U32.HI UR12, URZ, 0x4, UR12 ;  /* 0x000000043f0c7899 */ /* 0x000fe4000801160c */
[----:B------:R-:W-:Y:S02]  /*1c00*/  USEL UR8, UR8, URZ, !UP0 ;  /* 0x0000003f08087287 */ /* 0x000fe4000c000000 */
[----:B------:R-:W-:Y:S02]  /*1c10*/  ULOP3.LUT UR12, UR12, 0x3fff, URZ, 0xc0, !UPT ;  /* 0x00003fff0c0c7892 */ /* 0x000fe4000f8ec03f */
[----:B------:R-:W-:-:S02]  /*1c20*/  ULOP3.LUT UR7, UR11, 0x10000, URZ, 0xfc, !UPT ;  /* 0x000100000b077892 */ /* 0x000fc4000f8efc3f */
[----:B------:R-:W-:Y:S02]  /*1c30*/  ULOP3.LUT UR12, UR12, 0x10000, URZ, 0xfc, !UPT ;  /* 0x000100000c0c7892 */ /* 0x000fe4000f8efc3f */
[----:B------:R-:W-:Y:S02]  /*1c40*/  UISETP.NE.U32.AND UP0, UPT, UR8, URZ, UPT ;  /* 0x0000003f0800728c */ /* 0x000fe4000bf05070 */
[----:B------:R-:W-:Y:S02]  /*1c50*/  ULEA UR8, UR18, UR7, 0xa ;  /* 0x0000000712087291 */ /* 0x000fe4000f8e503f */
[----:B------:R-:W-:Y:S02]  /*1c60*/  ULEA UR7, UR18, UR12, 0x7 ;  /* 0x0000000c12077291 */ /* 0x000fe4000f8e383f */
[----:B------:R-:W-:Y:S01]  /*1c70*/  UIADD3 UR20, UR8, 0x200, URZ ;  /* 0x0000020008147890 */ /* 0x000fe2000fffe03f */
[----:B------:R-:W-:Y:S02]  /*1c80*/  UMOV UR13, 0x80000020 ;  /* 0x80000020000d7882 */ /* 0x000fe40000000000 */
[----:B------:R-:W-:Y:S01]  /*1c90*/  UMOV UR12, UR8 ;  /* 0x00000008000c7c82 */ /* 0x000fe20008000000 */
[----:B------:R-:W-:Y:S01]  /*1ca0*/  UMOV UR15, 0x80000020 ;  /* 0x80000020000f7882 */ /* 0x000fe20000000000 */
[----:B------:R-:W-:Y:S01]  /*1cb0*/  UMOV UR14, UR7 ;  /* 0x00000007000e7c82 */ /* 0x000fe20008000000 */
[----:B------:R-:W-:Y:S01]  /*1cc0*/  UIADD3 UR6, UR6, 0x2, URZ ;  /* 0x0000000206067890 */ /* 0x000fe2000fffe03f */
[----:B------:R-:W-:Y:S01]  /*1cd0*/  QGMMA.64x32x32.F32.E4M3.E4M3 R40, gdesc[UR12], R40, UP0 ;  /* 0x006000000c2879f3 */ /* 0x000fe2000bf00828 */
[----:B------:R-:W-:Y:S01]  /*1ce0*/  UMOV UR12, UR20 ;  /* 0x00000014000c7c82 */ /* 0x000fe20008000000 */
[----:B------:R-:W-:-:S02]  /*1cf0*/  UMOV UR13, 0x80000020 ;  /* 0x80000020000d7882 */ /* 0x000fc40000000000 */
[----:B------:R-:W-:Y:S01]  /*1d00*/  QGMMA.64x32x32.F32.E4M3.E4M3 R24, gdesc[UR12], R24, UP0 ;  /* 0x006000000c1879f3 */ /* 0x000fe2000bf00818 */
[----:B------:R-:W-:Y:S02]  /*1d10*/  UIADD3 UR12, UR8, 0x2, URZ ;  /* 0x00000002080c7890 */ /* 0x000fe4000fffe03f */
[----:B------:R-:W-:Y:S02]  /*1d20*/  UIADD3 UR14, UR7, 0x2, URZ ;  /* 0x00000002070e7890 */ /* 0x000fe4000fffe03f */
[----:B------:R-:W-:Y:S01]  /*1d30*/  UIADD3 UR8, UR8, 0x202, URZ ;  /* 0x0000020208087890 */ /* 0x000fe2000fffe03f */
[----:B------:R-:W-:Y:S01]  /*1d40*/  UMOV UR13, 0x80000020 ;  /* 0x80000020000d7882 */ /* 0x000fe20000000000 */
[----:B------:R-:W-:Y:S01]  /*1d50*/  UMOV UR15, 0x80000020 ;  /* 0x80000020000f7882 */ /* 0x000fe20000000000 */
[----:B------:R-:W-:-:S04]  /*1d60*/  UISETP.NE.AND UP0, UPT, UR6, UR21, UPT ;  /* 0x000000150600728c */ /* 0x000fc8000bf05270 */
[----:B------:R-:W-:-:S06]  /*1d70*/  USEL UR7, URZ, 0x1, UP0 ;  /* 0x000000013f077887 */ /* 0x000fcc0008000000 */
[----:B------:R-:W-:Y:S01]  /*1d80*/  ISETP.NE.AND P0, PT, RZ, UR7, PT ;  /* 0x00000007ff007c0c */ /* 0x000fe2000bf05270 */
[----:B------:R-:W-:Y:S01]  /*1d90*/  QGMMA.64x32x32.F32.E4M3.E4M3 R40, gdesc[UR12], R40 ;  /* 0x006000000c2879f3 */ /* 0x000fe20008700828 */
[----:B------:R-:W-:Y:S01]  /*1da0*/  UMOV UR12, UR8 ;  /* 0x00000008000c7c82 */ /* 0x000fe20008000000 */
[----:B------:R-:W-:Y:S02]  /*1db0*/  UMOV UR13, 0x80000020 ;  /* 0x80000020000d7882 */ /* 0x000fe40000000000 */
[----:B------:R-:W-:Y:S03]  /*1dc0*/  QGMMA.64x32x32.F32.E4M3.E4M3 R24, gdesc[UR12], R24, gsb0 ;  /* 0x006000000c1879f3 */ /* 0x000fe60008000818 */
[----:B------:R-:W-:-:S05]  /*1dd0*/  WARPGROUP.DEPBAR.LE gsb0, 0x1 ;  /* 0x00008000000079c5 */ /* 0x000fca0000010100 */
[----:B------:R-:W-:Y:S05]  /*1de0*/  @!P0 BRA `(.L_x_25) ;  /* 0x0000000000888947 */ /* 0x000fea0003800000 */
[----:B------:R-:W-:Y:S02]  /*1df0*/  WARPGROUP.DEPBAR.LE gsb0, 0x0 ;  /* 0x00008000000079c5 */ /* 0x000fe40000010000 */
[----:B------:R-:W-:-:S01]  /*1e00*/  FADD R83, R40, R83 ;  /* 0x0000005328537221 */ /* 0x000fc20000000000 */
[----:B------:R-:W-:Y:S01]  /*1e10*/  FADD R84, R41, R84 ;  /* 0x0000005429547221 */ /* 0x000fe20000000000 */
        /* <DEDUP_REMOVED lines=30> */
[----:B------:R-:W-:-:S06]  /*2000*/  UMOV UR6, URZ ;  /* 0x0000003f00067c82 */ /* 0x000fcc0008000000 */
.L_x_25:
[----:B------:R-:W-:Y:S05]  /*2010*/  @!P1 BRA `(.L_x_26) ;  /* 0x0000000000049947 */ /* 0x000fea0003800000 */
[----:B------:R-:W-:Y:S01]  /*2020*/  BPT.TRAP 0x1 ;  /* 0x000000040000795c */ /* 0x000fe20000300000 */
.L_x_26:
[----:B------:R-:W-:Y:S01]  /*2030*/  ULEA UR8, UR19, UR10, 0x3 ;  /* 0x0000000a13087291 */ /* 0x000fe2000f8e183f */
[----:B------:R-:W-:-:S03]  /*2040*/  ISETP.GT.U32.AND P0, PT, R4, 0x1, PT ;  /* 0x000000010400780c */ /* 0x000fc60003f04070 */
[----:B------:R-:W-:-:S04]  /*2050*/  UIADD3 UR8, UR8, 0x60, URZ ;  /* 0x0000006008087890 */ /* 0x000fc8000fffe03f */
[----:B------:R-:W-:-:S09]  /*2060*/  UPRMT UR8, URZ, 0x654, UR8 ;  /* 0x000006543f087896 */ /* 0x000fd20008000008 */
[----:B------:R-:W-:Y:S01]  /*2070*/  SYNCS.ARRIVE.TRANS64.RED.A1T0 RZ, [UR8], RZ ;  /* 0x000000ffffff79a7 */ /* 0x000fe20008100408 */
[----:B------:R-:W-:Y:S05]  /*2080*/  @P0 BRA `(.L_x_27) ;  /* 0x0000000000040947 */ /* 0x000fea0003800000 */
[----:B------:R-:W-:Y:S01]  /*2090*/  BPT.TRAP 0x1 ;  /* 0x000000040000795c */ /* 0x000fe20000300000 */
.L_x_27:
[----:B------:R-:W-:Y:S01]  /*20a0*/  UIADD3 UR18, UR18, 0x1, URZ ;  /* 0x0000000112127890 */ /* 0x000fe2000fffe03f */
[C---:B------:R-:W-:Y:S01]  /*20b0*/  ISETP.GT.AND P0, PT, R6.reuse, 0x1, PT ;  /* 0x000000010600780c */ /* 0x040fe20003f04270 */
[----:B------:R-:W-:Y:S01]  /*20c0*/  UIADD3 UR19, UR19, 0x1, URZ ;  /* 0x0000000113137890 */ /* 0x000fe2000fffe03f */
[----:B------:R-:W-:Y:S01]  /*20d0*/  VIADD R6, R6, 0xffffffff ;  /* 0xffffffff06067836 */ /* 0x000fe20000000000 */
[----:B------:R-:W-:Y:S02]  /*20e0*/  UISETP.NE.AND UP0, UPT, UR18, 0xc, UPT ;  /* 0x0000000c1200788c */ /* 0x000fe4000bf05270 */
[----:B------:R-:W-:Y:S02]  /*20f0*/  UISETP.NE.AND UP1, UPT, UR19, 0xc, UPT ;  /* 0x0000000c1300788c */ /* 0x000fe4000bf25270 */
[----:B------:R-:W-:Y:S02]  /*2100*/  USEL UR8, URZ, 0x1, UP0 ;  /* 0x000000013f087887 */ /* 0x000fe40008000000 */
[----:B------:R-:W-:-:S02]  /*2110*/  USEL UR18, UR18, URZ, UP0 ;  /* 0x0000003f12127287 */ /* 0x000fc40008000000 */
[----:B------:R-:W-:Y:S02]  /*2120*/  USEL UR19, UR19, URZ, UP1 ;  /* 0x0000003f13137287 */ /* 0x000fe40008800000 */
[----:B------:R-:W-:Y:S01]  /*2130*/  LOP3.LUT R9, R9, UR8, RZ, 0x3c, !PT ;  /* 0x0000000809097c12 */ /* 0x000fe2000f8e3cff */
[----:B------:R-:W-:Y:S01]  /*2140*/  UMOV UR8, 0x1 ;  /* 0x0000000100087882 */ /* 0x000fe20000000000 */
[----:B------:R-:W-:Y:S08]  /*2150*/  @P0 BRA `(.L_x_28) ;  /* 0xfffffff800600947 */ /* 0x000ff0000383ffff */
.L_x_20:
[----:B------:R-:W-:Y:S01]  /*2160*/  UISETP.NE.AND UP0, UPT, UR6, URZ, UPT ;  /* 0x0000003f0600728c */ /* 0x000fe2000bf05270 */
[----:B01----:R-:W0:Y:S03]  /*2170*/  LDC R6, c[0x0][0x28c] ;  /* 0x0000a300ff067b82 */ /* 0x003e260000000800 */
[----:B------:R-:W-:-:S06]  /*2180*/  USEL UR6, URZ, 0x1, !UP0 ;  /* 0x000000013f067887 */ /* 0x000fcc000c000000 */
[----:B------:R-:W-:Y:S02]  /*2190*/  ISETP.NE.AND P0, PT, RZ, UR6, PT ;  /* 0x00000006ff007c0c */ /* 0x000fe4000bf05270 */
[----:B0-----:R-:W-:-:S11]  /*21a0*/  ISETP.GE.AND P1, PT, R6, 0x1, PT ;  /* 0x000000010600780c */ /* 0x001fd60003f26270 */
[----:B------:R-:W-:Y:S05]  /*21b0*/  @!P0 BRA `(.L_x_29) ;  /* 0x0000000000848947 */ /* 0x000fea0003800000 */
[----:B------:R-:W-:Y:S02]  /*21c0*/  WARPGROUP.DEPBAR.LE gsb0, 0x0 ;  /* 0x00008000000079c5 */ /* 0x000fe40000010000 */
[----:B------:R-:W-:Y:S01]  /*21d0*/  FADD R83, R40, R83 ;  /* 0x0000005328537221 */ /* 0x000fe20000000000 */
        /* <DEDUP_REMOVED lines=30> */
[----:B------:R-:W-:-:S07]  /*23c0*/  FADD R22, R22, R39 ;  /* 0x0000002716167221 */ /* 0x000fce0000000000 */
.L_x_29:
[----:B------:R-:W-:Y:S02]  /*23d0*/  WARPGROUP.DEPBAR.LE gsb0, 0x0 ;  /* 0x00008000000079c5 */ /* 0x000fe40000010000 */
[----:B------:R-:W-:Y:S05]  /*23e0*/  @!P1 BRA `(.L_x_30) ;  /* 0x0000000000409947 */ /* 0x000fea0003800000 */
[----:B------:R-:W-:-:S13]  /*23f0*/  ISETP.NE.AND P0, PT, R85, 0x3, PT ;  /* 0x000000035500780c */ /* 0x000fda0003f05270 */
[----:B------:R-:W-:Y:S05]  /*2400*/  @!P0 BRA `(.L_x_31) ;  /* 0x0000000000048947 */ /* 0x000fea0003800000 */
[----:B------:R-:W-:Y:S01]  /*2410*/  BPT.TRAP 0x1 ;  /* 0x000000040000795c */ /* 0x000fe20000300000 */
.L_x_31:
[----:B------:R-:W-:Y:S01]  /*2420*/  UISETP.LT.AND UP0, UPT, UR9, 0x1, UPT ;  /* 0x000000010900788c */ /* 0x000fe2000bf01270 */
[----:B------:R-:W-:-:S03]  /*2430*/  ISETP.GT.U32.AND P0, PT, R4, 0x1, PT ;  /* 0x000000010400780c */ /* 0x000fc60003f04070 */
[----:B------:R-:W-:-:S04]  /*2440*/  USEL UR8, UR9, 0x1, UP0 ;  /* 0x0000000109087887 */ /* 0x000fc80008000000 */
[----:B------:R-:W-:-:S04]  /*2450*/  UIADD3 UR8, UR5, UR9, -UR8 ;  /* 0x0000000905087290 */ /* 0x000fc8000fffe808 */
[----:B------:R-:W-:-:S04]  /*2460*/  UIMAD.WIDE.U32 UR6, UR8, -0x55555555, URZ ;  /* 0xaaaaaaab080678a5 */ /* 0x000fc8000f8e003f */
[----:B------:R-:W-:-:S04]  /*2470*/  USHF.R.U32.HI UR6, URZ, 0x3, UR7 ;  /* 0x000000033f067899 */ /* 0x000fc80008011607 */
[----:B------:R-:W-:-:S04]  /*2480*/  UIMAD UR8, UR6, -0xc, UR8 ;  /* 0xfffffff4060878a4 */ /* 0x000fc8000f8e0208 */
[----:B------:R-:W-:-:S04]  /*2490*/  ULEA UR8, UR8, UR10, 0x3 ;  /* 0x0000000a08087291 */ /* 0x000fc8000f8e183f */
[----:B------:R-:W-:-:S04]  /*24a0*/  UIADD3 UR8, UR8, 0x60, URZ ;  /* 0x0000006008087890 */ /* 0x000fc8000fffe03f */
[----:B------:R-:W-:-:S09]  /*24b0*/  UPRMT UR8, URZ, 0x654, UR8 ;  /* 0x000006543f087896 */ /* 0x000fd20008000008 */
[----:B------:R-:W-:Y:S01]  /*24c0*/  SYNCS.ARRIVE.TRANS64.RED.A1T0 RZ, [UR8], RZ ;  /* 0x000000ffffff79a7 */ /* 0x000fe20008100408 */
[----:B------:R-:W-:Y:S05]  /*24d0*/  @P0 BRA `(.L_x_30) ;  /* 0x0000000000040947 */ /* 0x000fea0003800000 */
[----:B------:R-:W-:Y:S01]  /*24e0*/  BPT.TRAP 0x1 ;  /* 0x000000040000795c */ /* 0x000fe20000300000 */
.L_x_30:
[----:B------:R-:W0:Y:S01]  /*24f0*/  LDC R14, c[0x0][0x288] ;  /* 0x0000a200ff0e7b82 */ /* 0x000e220000000800 */
[--C-:B------:R-:W-:Y:S01]  /*2500*/  SHF.R.U32.HI R6, RZ, 0x2, R2.reuse ;  /* 0x00000002ff067819 */ /* 0x100fe20000011602 */
[----:B------:R-:W-:Y:S01]  /*2510*/  IMAD.SHL.U32 R27, R12, 0x20, RZ ;  /* 0x000000200c1b7824 */ /* 0x000fe200078e00ff */
[----:B------:R-:W-:Y:S01]  /*2520*/  SHF.R.U32.HI R9, RZ, 0x7, R2 ;  /* 0x00000007ff097819 */ /* 0x000fe20000011602 */
[----:B------:R-:W-:Y:S01]  /*2530*/  UIADD3 UR5, UR9, UR5, URZ ;  /* 0x0000000509057290 */ /* 0x000fe2000fffe03f */
[----:B------:R-:W-:Y:S01]  /*2540*/  LOP3.LUT R7, R6, 0x7, RZ, 0xc0, !PT ;  /* 0x0000000706077812 */ /* 0x000fe200078ec0ff */
[----:B------:R-:W-:Y:S01]  /*2550*/  IMAD.SHL.U32 R28, R16, 0x100, RZ ;  /* 0x00000100101c7824 */ /* 0x000fe200078e00ff */
[----:B------:R-:W-:Y:S01]  /*2560*/  LOP3.LUT R6, R9, 0x1, RZ, 0xc0, !PT ;  /* 0x0000000109067812 */ /* 0x000fe200078ec0ff */
[----:B------:R-:W-:Y:S01]  /*2570*/  UISETP.GT.U32.AND UP0, UPT, UR5, 0xb, UPT ;  /* 0x0000000b0500788c */ /* 0x000fe2000bf04070 */
[----:B------:R-:W-:Y:S01]  /*2580*/  LOP3.LUT R8, R2, 0x60, RZ, 0xc0, !PT ;  /* 0x0000006002087812 */ /* 0x000fe200078ec0ff */
[----:B------:R-:W-:Y:S01]  /*2590*/  ULDC UR12, c[0x0][0x284] ;  /* 0x0000a100000c7ab9 */ /* 0x000fe20000000800 */
[----:B------:R-:W-:Y:S01]  /*25a0*/  UISETP.GE.U32.AND UP1, UPT, UR9, 0xc, UPT ;  /* 0x0000000c0900788c */ /* 0x000fe2000bf26070 */
[----:B------:R-:W-:Y:S01]  /*25b0*/  IMAD.SHL.U32 R18, R6, 0x40, RZ ;  /* 0x0000004006127824 */ /* 0x000fe200078e00ff */
[----:B------:R-:W-:Y:S01]  /*25c0*/  SHF.R.U32.HI R8, RZ, 0x1, R8 ;  /* 0x00000001ff087819 */ /* 0x000fe20000011608 */
[----:B------:R-:W-:Y:S01]  /*25d0*/  UISETP.LT.U32.AND UP0, UPT, UR9, 0xc, UP0 ;  /* 0x0000000c0900788c */ /* 0x000fe20008701070 */
[----:B------:R-:W-:Y:S01]  /*25e0*/  SHF.R.S32.HI R29, RZ, 0x1f, R21 ;  /* 0x0000001fff1d7819 */ /* 0x000fe20000011415 */
[----:B------:R-:W-:Y:S01]  /*25f0*/  ULDC.64 UR10, c[0x0][0x5d0] ;  /* 0x00017400000a7ab9 */ /* 0x000fe20000000a00 */
[--C-:B------:R-:W-:Y:S01]  /*2600*/  LOP3.LUT R9, R18, 0x40, R7.reuse, 0xe2, !PT ;  /* 0x0000004012097812 */ /* 0x100fe200078ee207 */
[C---:B------:R-:W-:Y:S01]  /*2610*/  IMAD.SHL.U32 R18, R2.reuse, 0x2, RZ ;  /* 0x0000000202127824 */ /* 0x040fe200078e00ff */
[----:B------:R-:W-:Y:S01]  /*2620*/  IADD3 R15, RZ, -R8, -R7 ;  /* 0x80000008ff0f7210 */ /* 0x000fe20007ffe807 */
[----:B------:R-:W-:Y:S01]  /*2630*/  UIMAD.WIDE.U32 UR6, UR5, -0x55555555, URZ ;  /* 0xaaaaaaab050678a5 */ /* 0x000fe2000f8e003f */
[----:B------:R-:W-:Y:S01]  /*2640*/  LOP3.LUT R13, R2, 0x3, RZ, 0xc0, !PT ;  /* 0x00000003020d7812 */ /* 0x000fe200078ec0ff */
[----:B------:R-:W-:Y:S01]  /*2650*/  USEL UR8, URZ, 0x1, !UP0 ;  /* 0x000000013f087887 */ /* 0x000fe2000c000000 */
[C---:B------:R-:W-:Y:S01]  /*2660*/  LOP3.LUT R18, R27.reuse, 0x6, R18, 0xf8, !PT ;  /* 0x000000061b127812 */ /* 0x040fe200078ef812 */
[----:B------:R-:W-:Y:S01]  /*2670*/  IMAD R15, R6, -0x40, R15 ;  /* 0xffffffc0060f7824 */ /* 0x000fe200078e020f */
[----:B0-----:R-:W-:Y:S01]  /*2680*/  ISETP.GE.AND P0, PT, R27, R14, PT ;  /* 0x0000000e1b00720c */ /* 0x001fe20003f06270 */
[----:B------:R-:W-:Y:S01]  /*2690*/  IMAD R6, R29, UR10, RZ ;  /* 0x0000000a1d067c24 */ /* 0x000fe2000f8e02ff */
[----:B------:R-:W-:Y:S01]  /*26a0*/  SHF.R.S32.HI R19, RZ, 0x1f, R18 ;  /* 0x0000001fff137819 */ /* 0x000fe20000011412 */
[----:B------:R-:W-:Y:S01]  /*26b0*/  USHF.R.U32.HI UR6, URZ, 0x3, UR7 ;  /* 0x000000033f067899 */ /* 0x000fe20008011607 */
[----:B------:R-:W-:Y:S01]  /*26c0*/  ISETP.GE.OR P0, PT, R28, UR12, P0 ;  /* 0x0000000c1c007c0c */ /* 0x000fe20008706670 */
[----:B------:R-:W-:Y:S01]  /*26d0*/  ULOP3.LUT UR4, UR4, UR8, URZ, 0x3c, !UPT ;  /* 0x0000000804047292 */ /* 0x000fe2000f8e3c3f */
[----:B------:R-:W-:Y:S01]  /*26e0*/  IMAD R12, R13, -0x2, R14 ;  /* 0xfffffffe0d0c7824 */ /* 0x000fe200078e020e */
[----:B------:R-:W-:Y:S01]  /*26f0*/  UIMAD UR5, UR6, -0xc, UR5 ;  /* 0xfffffff4060578a4 */ /* 0x000fe2000f8e0205 */
[----:B------:R-:W-:Y:S01]  /*2700*/  IMAD.WIDE R16, R16, 0x100, RZ ;  /* 0x0000010010107825 */ /* 0x000fe200078e02ff */
[----:B------:R-:W-:Y:S01]  /*2710*/  @UP1 ULOP3.LUT UR4, UR4, 0x1, UR6, 0x78, !UPT ;  /* 0x0000000104041892 */ /* 0x000fe2000f8e7806 */
[----:B------:R-:W-:-:S02]  /*2720*/  IADD3 R28, -R28, UR12, R15 ;  /* 0x0000000c1c1c7c10 */ /* 0x000fc4000fffe10f */
[C---:B------:R-:W-:Y:S01]  /*2730*/  IMAD R13, R21.reuse, UR11, R6 ;  /* 0x0000000b150d7c24 */ /* 0x040fe2000f8e0206 */
[----:B------:R-:W-:Y:S01]  /*2740*/  LOP3.LUT R33, R16, R9, R8, 0xfe, !PT ;  /* 0x0000000910217212 */ /* 0x000fe200078efe08 */
[----:B------:R-:W-:-:S04]  /*2750*/  IMAD.WIDE.U32 R6, R21, UR10, R18 ;  /* 0x0000000a15067c25 */ /* 0x000fc8000f8e0012 */
[----:B------:R-:W-:Y:S02]  /*2760*/  IMAD.IADD R7, R7, 0x1, R13 ;  /* 0x0000000107077824 */ /* 0x000fe400078e020d */
[----:B------:R-:W-:Y:S02]  /*2770*/  IMAD.IADD R27, R12, 0x1, -R27 ;  /* 0x000000010c1b7824 */ /* 0x000fe400078e0a1b */
[----:B------:R-:W-:Y:S01]  /*2780*/  IMAD.MOV.U32 R26, RZ, RZ, -0x1 ;  /* 0xffffffffff1a7424 */ /* 0x000fe200078e00ff */
[----:B------:R-:W-:Y:S06]  /*2790*/  @P0 BRA `(.L_x_32) ;  /* 0x0000002400840947 */ /* 0x000fec0003800000 */
[----:B------:R-:W0:Y:S01]  /*27a0*/  LDC.64 R24, c[0x0][0x5c8] ;  /* 0x00017200ff187b82 */ /* 0x000e220000000a00 */
[----:B------:R-:W-:Y:S01]  /*27b0*/  ULDC.64 UR6, c[0x0][0x5c0] ;  /* 0x0001700000067ab9 */ /* 0x000fe20000000a00 */
[----:B------:R-:W-:Y:S01]  /*27c0*/  BSSY B0, `(.L_x_32) ;  /* 0x000025e000007945 */ /* 0x000fe20003800000 */
[-C--:B0-----:R-:W-:Y:S01]  /*27d0*/  IMAD R8, R17, R24.reuse, RZ ;  /* 0x0000001811087224 */ /* 0x081fe200078e02ff */
[----:B------:R-:W-:Y:S01]  /*27e0*/  SHF.L.U64.HI R20, R24, 0x3, R25 ;  /* 0x0000000318147819 */ /* 0x000fe20000010219 */
[----:B------:R-:W-:-:S04]  /*27f0*/  IMAD.WIDE.U32 R6, R33, R24, R6 ;  /* 0x0000001821067225 */ /* 0x000fc800078e0006 */
[----:B------:R-:W-:Y:S01]  /*2800*/  IMAD R15, R33, R25, R8 ;  /* 0x00000019210f7224 */ /* 0x000fe200078e0208 */
[----:B------:R-:W-:Y:S01]  /*2810*/  IADD3 R14, P3, R6, UR6, RZ ;  /* 0x00000006060e7c10 */ /* 0x000fe2000ff7e0ff */
[C---:B------:R-:W-:Y:S01]  /*2820*/  IMAD.SHL.U32 R13, R24.reuse, 0x8, RZ ;  /* 0x00000008180d7824 */ /* 0x040fe200078e00ff */
[----:B------:R-:W-:Y:S01]  /*2830*/  LEA R9, P2, R24, R6, 0x7 ;  /* 0x0000000618097211 */ /* 0x000fe200078438ff */
[----:B------:R-:W-:-:S03]  /*2840*/  IMAD.IADD R31, R7, 0x1, R15 ;  /* 0x00000001071f7824 */ /* 0x000fc600078e020f */
[----:B------:R-:W-:Y:S02]  /*2850*/  IADD3 R12, P1, P0, R6, UR6, R13 ;  /* 0x00000006060c7c10 */ /* 0x000fe4000f83e00d */
[----:B------:R-:W-:Y:S02]  /*2860*/  IADD3.X R15, R31, UR7, RZ, P3, !PT ;  /* 0x000000071f0f7c10 */ /* 0x000fe40009ffe4ff */
[----:B----45:R-:W-:Y:S02]  /*2870*/  FSETP.NEU.AND P3, PT, R10, RZ, PT ;  /* 0x000000ff0a00720b */ /* 0x030fe40003f6d000 */
[----:B------:R-:W-:Y:S02]  /*2880*/  LEA.HI.X R7, R24, R31, R25, 0x7, P2 ;  /* 0x0000001f18077211 */ /* 0x000fe400010f3c19 */
[C---:B------:R-:W-:Y:S02]  /*2890*/  IADD3 R8, P2, R9.reuse, UR6, RZ ;  /* 0x0000000609087c10 */ /* 0x040fe4000ff5e0ff */
[----:B------:R-:W-:-:S02]  /*28a0*/  IADD3 R6, P5, P6, R9, UR6, R13 ;  /* 0x0000000609067c10 */ /* 0x000fc4000febe00d */
[----:B------:R-:W-:Y:S02]  /*28b0*/  IADD3.X R9, R7, UR7, RZ, P2, !PT ;  /* 0x0000000707097c10 */ /* 0x000fe400097fe4ff */
[--C-:B------:R-:W-:Y:S02]  /*28c0*/  IADD3.X R13, R31, UR7, R20.reuse, P1, P0 ;  /* 0x000000071f0d7c10 */ /* 0x100fe40008fe0414 */
[----:B------:R-:W-:Y:S01]  /*28d0*/  IADD3.X R7, R7, UR7, R20, P5, P6 ;  /* 0x0000000707077c10 */ /* 0x000fe2000afec414 */
[----:B------:R-:W-:Y:S06]  /*28e0*/  @!P3 BRA `(.L_x_33) ;  /* 0x0000001c001cb947 */ /* 0x000fec0003800000 */
[----:B------:R-:W-:Y:S01]  /*28f0*/  ULDC.64 UR6, c[0x0][0x5b8] ;  /* 0x00016e0000067ab9 */ /* 0x000fe20000000a00 */
[----:B------:R-:W-:Y:S01]  /*2900*/  ISETP.GE.AND P0, PT, R28, 0x1, PT ;  /* 0x000000011c00780c */ /* 0x000fe20003f06270 */
[----:B------:R-:W-:Y:S01]  /*2910*/  IMAD R20, R29, UR6, RZ ;  /* 0x000000061d147c24 */ /* 0x000fe2000f8e02ff */
[----:B------:R-:W-:Y:S01]  /*2920*/  ULDC.64 UR10, c[0x0][0x5a8] ;  /* 0x00016a00000a7ab9 */ /* 0x000fe20000000a00 */
[----:B------:R-:W-:Y:S01]  /*2930*/  IMAD.WIDE.U32 R18, R21, UR6, R18 ;  /* 0x0000000615127c25 */ /* 0x000fe2000f8e0012 */
[----:B------:R-:W-:Y:S01]  /*2940*/  ISETP.LT.OR P3, PT, R27, 0x1, !P0 ;  /* 0x000000011b00780c */ /* 0x000fe20004761670 */
[----:B------:R-:W-:Y:S02]  /*2950*/  BSSY B1, `(.L_x_34) ;  /* 0x000000c000017945 */ /* 0x000fe40003800000 */
[----:B------:R-:W-:Y:S01]  /*2960*/  IMAD R21, R21, UR7, R20 ;  /* 0x0000000715157c24 */ /* 0x000fe2000f8e0214 */
[----:B------:R-:W-:Y:S02]  /*2970*/  ULDC.64 UR6, c[0x0][0x5b0] ;  /* 0x00016c0000067ab9 */ /* 0x000fe40000000a00 */
[----:B------:R-:W-:-:S02]  /*2980*/  IMAD R24, R17, UR6, RZ ;  /* 0x0000000611187c24 */ /* 0x000fc4000f8e02ff */
[----:B------:R-:W-:Y:S02]  /*2990*/  IMAD.IADD R19, R19, 0x1, R21 ;  /* 0x0000000113137824 */ /* 0x000fe400078e0215 */
[C-C-:B------:R-:W-:Y:S01]  /*29a0*/  IMAD R25, R33.reuse, UR7, R24.reuse ;  /* 0x0000000721197c24 */ /* 0x140fe2000f8e0218 */
[----:B------:R-:W-:Y:S01]  /*29b0*/  PRMT R24, RZ, 0x7610, R24 ;  /* 0x00007610ff187816 */ /* 0x000fe20000000018 */
[----:B------:R-:W-:-:S03]  /*29c0*/  IMAD.WIDE.U32 R20, R33, UR6, R18 ;  /* 0x0000000621147c25 */ /* 0x000fc6000f8e0012 */
[----:B------:R-:W-:-:S04]  /*29d0*/  IADD3 R20, P1, R20, UR10, RZ ;  /* 0x0000000a14147c10 */ /* 0x000fc8000ff3e0ff */
[----:B------:R-:W-:Y:S01]  /*29e0*/  IADD3.X R21, R21, UR11, R25, P1, !PT ;  /* 0x0000000b15157c10 */ /* 0x000fe20008ffe419 */
[----:B------:R-:W-:Y:S08]  /*29f0*/  @P3 BRA `(.L_x_35) ;  /* 0x0000000000043947 */ /* 0x000ff00003800000 */
[----:B------:R0:W5:Y:S02]  /*2a00*/  LDG.E.U8 R24, desc[UR16][R20.64] ;  /* 0x0000001014187981 */ /* 0x000164000c1e1100 */
.L_x_35:
[----:B------:R-:W-:Y:S05]  /*2a10*/  BSYNC B1 ;  /* 0x0000000000017941 */ /* 0x000fea0003800000 */
.L_x_34:
[----:B-----5:R-:W-:Y:S01]  /*2a20*/  LOP3.LUT R24, R24, 0xff, RZ, 0xc0, !PT ;  /* 0x000000ff18187812 */ /* 0x020fe200078ec0ff */
[----:B------:R-:W-:Y:S01]  /*2a30*/  BSSY B1, `(.L_x_36) ;  /* 0x000000b000017945 */ /* 0x000fe20003800000 */
[----:B------:R-:W-:Y:S02]  /*2a40*/  ISETP.LT.OR P2, PT, R27, 0x2, !P0 ;  /* 0x000000021b00780c */ /* 0x000fe40004741670 */
[----:B------:R-:W-:-:S05]  /*2a50*/  F2FP.F16.E4M3.UNPACK_B R24, R24 ;  /* 0x00000018ff18723e */ /* 0x000fca00020006ff */
[----:B------:R-:W-:-:S05]  /*2a60*/  HADD2.F32 R25, -RZ, R24.H0_H0 ;  /* 0x20000018ff197230 */ /* 0x000fca0000004100 */
[----:B------:R-:W-:-:S04]  /*2a70*/  FMUL R24, R25, R10 ;  /* 0x0000000a19187220 */ /* 0x000fc80000400000 */
[----:B--2---:R-:W-:-:S05]  /*2a80*/  FFMA R24, R83, R3, R24 ;  /* 0x0000000353187223 */ /* 0x004fca0000000018 */
[----:B------:R-:W-:Y:S02]  /*2a90*/  F2FP.SATFINITE.E4M3.F32.PACK_AB_MERGE_C R25, RZ, R24, RZ ;  /* 0x00000018ff19723e */ /* 0x000fe400048070ff */
[----:B------:R-:W-:-:S03]  /*2aa0*/  PRMT R24, RZ, 0x7610, R24 ;  /* 0x00007610ff187816 */ /* 0x000fc60000000018 */
[----:B------:R1:W-:Y:S01]  /*2ab0*/  @!P3 STG.E.U8 desc[UR16][R14.64], R25 ;  /* 0x000000190e00b986 */ /* 0x0003e2000c101110 */
[----:B------:R-:W-:Y:S05]  /*2ac0*/  @P2 BRA `(.L_x_37) ;  /* 0x0000000000042947 */ /* 0x000fea0003800000 */
[----:B------:R2:W5:Y:S02]  /*2ad0*/  LDG.E.U8 R24, desc[UR16][R20.64+0x1] ;  /* 0x0000011014187981 */ /* 0x000564000c1e1100 */
.L_x_37:
[----:B------:R-:W-:Y:S05]  /*2ae0*/  BSYNC B1 ;  /* 0x0000000000017941 */ /* 0x000fea0003800000 */
.L_x_36:
[----:B-----5:R-:W-:Y:S01]  /*2af0*/  LOP3.LUT R24, R24, 0xff, RZ, 0xc0, !PT ;  /* 0x000000ff18187812 */ /* 0x020fe200078ec0ff */
[----:B------:R-:W-:Y:S01]  /*2b00*/  BSSY B1, `(.L_x_38) ;  /* 0x0000013000017945 */ /* 0x000fe20003800000 */
[----:B------:R-:W-:Y:S02]  /*2b10*/  IADD3 R31, P1, R33, 0x8, RZ ;  /* 0x00000008211f7810 */ /* 0x000fe40007f3e0ff */
[----:B------:R-:W-:-:S05]  /*2b20*/  F2FP.F16.E4M3.UNPACK_B R24, R24 ;  /* 0x00000018ff18723e */ /* 0x000fca00020006ff */
[----:B-1----:R-:W-:Y:S02]  /*2b30*/  HADD2.F32 R25, -RZ, R24.H0_H0 ;  /* 0x20000018ff197230 */ /* 0x002fe40000004100 */
[----:B------:R-:W-:Y:S01]  /*2b40*/  IMAD.X R24, RZ, RZ, R17, P1 ;  /* 0x000000ffff187224 */ /* 0x000fe200008e0611 */
[----:B------:R-:W-:Y:S02]  /*2b50*/  ISETP.GE.AND P1, PT, R28, 0x9, PT ;  /* 0x000000091c00780c */ /* 0x000fe40003f26270 */
[----:B------:R-:W-:Y:S01]  /*2b60*/  FMUL R29, R25, R10 ;  /* 0x0000000a191d7220 */ /* 0x000fe20000400000 */
[----:B------:R-:W-:Y:S01]  /*2b70*/  IMAD R30, R24, UR6, RZ ;  /* 0x00000006181e7c24 */ /* 0x000fe2000f8e02ff */
[----:B------:R-:W-:Y:S01]  /*2b80*/  ISETP.LT.OR P5, PT, R27, 0x1, !P1 ;  /* 0x000000011b00780c */ /* 0x000fe20004fa1670 */
[----:B------:R-:W-:-:S04]  /*2b90*/  IMAD.WIDE.U32 R24, R31, UR6, R18 ;  /* 0x000000061f187c25 */ /* 0x000fc8000f8e0012 */
[----:B------:R-:W-:Y:S01]  /*2ba0*/  FFMA R29, R84, R3, R29 ;  /* 0x00000003541d7223 */ /* 0x000fe2000000001d */
[----:B------:R-:W-:Y:S01]  /*2bb0*/  IMAD R31, R31, UR7, R30 ;  /* 0x000000071f1f7c24 */ /* 0x000fe2000f8e021e */
[----:B------:R-:W-:-:S03]  /*2bc0*/  IADD3 R24, P3, R24, UR10, RZ ;  /* 0x0000000a18187c10 */ /* 0x000fc6000ff7e0ff */
[----:B------:R-:W-:Y:S02]  /*2bd0*/  F2FP.SATFINITE.E4M3.F32.PACK_AB_MERGE_C R35, RZ, R29, RZ ;  /* 0x0000001dff23723e */ /* 0x000fe400048070ff */
[----:B------:R-:W-:Y:S02]  /*2be0*/  IADD3.X R25, R25, UR11, R31, P3, !PT ;  /* 0x0000000b19197c10 */ /* 0x000fe40009ffe41f */
[----:B------:R-:W-:Y:S01]  /*2bf0*/  PRMT R29, RZ, 0x7610, R29 ;  /* 0x00007610ff1d7816 */ /* 0x000fe2000000001d */
[----:B------:R1:W-:Y:S01]  /*2c00*/  @!P2 STG.E.U8 desc[UR16][R14.64+0x1], R35 ;  /* 0x000001230e00a986 */ /* 0x0003e2000c101110 */
[----:B------:R-:W-:Y:S05]  /*2c10*/  @P5 BRA `(.L_x_39) ;  /* 0x0000000000045947 */ /* 0x000fea0003800000 */
[----:B------:R3:W5:Y:S02]  /*2c20*/  LDG.E.U8 R29, desc[UR16][R24.64] ;  /* 0x00000010181d7981 */ /* 0x000764000c1e1100 */
.L_x_39:
[----:B------:R-:W-:Y:S05]  /*2c30*/  BSYNC B1 ;  /* 0x0000000000017941 */ /* 0x000fea0003800000 */
.L_x_38:
[----:B-----5:R-:W-:Y:S01]  /*2c40*/  LOP3.LUT R29, R29, 0xff, RZ, 0xc0, !PT ;  /* 0x000000ff1d1d7812 */ /* 0x020fe200078ec0ff */
[----:B------:R-:W-:Y:S01]  /*2c50*/  BSSY B1, `(.L_x_40) ;  /* 0x000000b000017945 */ /* 0x000fe20003800000 */
[----:B------:R-:W-:Y:S02]  /*2c60*/  ISETP.LT.OR P2, PT, R27, 0x2, !P1 ;  /* 0x000000021b00780c */ /* 0x000fe40004f41670 */
[----:B------:R-:W-:-:S05]  /*2c70*/  F2FP.F16.E4M3.UNPACK_B R29, R29 ;  /* 0x0000001dff1d723e */ /* 0x000fca00020006ff */
[----:B------:R-:W-:-:S05]  /*2c80*/  HADD2.F32 R29, -RZ, R29.H0_H0 ;  /* 0x2000001dff1d7230 */ /* 0x000fca0000004100 */
[----:B------:R-:W-:Y:S01]  /*2c90*/  FMUL R30, R29, R10 ;  /* 0x0000000a1d1e7220 */ /* 0x000fe20000400000 */
[----:B------:R-:W-:-:S03]  /*2ca0*/  PRMT R29, RZ, 0x7610, R29 ;  /* 0x00007610ff1d7816 */ /* 0x000fc6000000001d */
[----:B------:R-:W-:-:S05]  /*2cb0*/  FFMA R30, R81, R3, R30 ;  /* 0x00000003511e7223 */ /* 0x000fca000000001e */
[----:B------:R-:W-:-:S05]  /*2cc0*/  F2FP.SATFINITE.E4M3.F32.PACK_AB_MERGE_C R31, RZ, R30, RZ ;  /* 0x0000001eff1f723e */ /* 0x000fca00048070ff */
[----:B------:R4:W-:Y:S01]  /*2cd0*/  @!P5 STG.E.U8 desc[UR16][R12.64], R31 ;  /* 0x0000001f0c00d986 */ /* 0x0009e2000c101110 */
[----:B------:R-:W-:Y:S05]  /*2ce0*/  @P2 BRA `(.L_x_41) ;  /* 0x0000000000042947 */ /* 0x000fea0003800000 */
[----:B------:R0:W5:Y:S02]  /*2cf0*/  LDG.E.U8 R29, desc[UR16][R24.64+0x1] ;  /* 0x00000110181d7981 */ /* 0x000164000c1e1100 */
.L_x_41:
[----:B------:R-:W-:Y:S05]  /*2d00*/  BSYNC B1 ;  /* 0x0000000000017941 */ /* 0x000fea0003800000 */
.L_x_40:
[----:B-----5:R-:W-:Y:S01]  /*2d10*/  LOP3.LUT R29, R29, 0xff, RZ, 0xc0, !PT ;  /* 0x000000ff1d1d7812 */ /* 0x020fe200078ec0ff */
[----:B------:R-:W-:Y:S01]  /*2d20*/  BSSY B1, `(.L_x_42) ;  /* 0x000000b000017945 */ /* 0x000fe20003800000 */
[----:B------:R-:W-:Y:S02]  /*2d30*/  ISETP.LT.OR P3, PT, R27, 0x9, !P0 ;  /* 0x000000091b00780c */ /* 0x000fe40004761670 */
[----:B------:R-:W-:-:S05]  /*2d40*/  F2FP.F16.E4M3.UNPACK_B R29, R29 ;  /* 0x0000001dff1d723e */ /* 0x000fca00020006ff */
[----:B------:R-:W-:-:S05]  /*2d50*/  HADD2.F32 R29, -RZ, R29.H0_H0 ;  /* 0x2000001dff1d7230 */ /* 0x000fca0000004100 */
[----:B------:R-:W-:-:S04]  /*2d60*/  FMUL R29, R29, R10 ;  /* 0x0000000a1d1d7220 */ /* 0x000fc80000400000 */
[----:B------:R-:W-:-:S05]  /*2d70*/  FFMA R29, R82, R3, R29 ;  /* 0x00000003521d7223 */ /* 0x000fca000000001d */
[----:B----4-:R-:W-:Y:S02]  /*2d80*/  F2FP.SATFINITE.E4M3.F32.PACK_AB_MERGE_C R31, RZ, R29, RZ ;  /* 0x0000001dff1f723e */ /* 0x010fe400048070ff */
[----:B------:R-:W-:-:S03]  /*2d90*/  PRMT R29, RZ, 0x7610, R29 ;  /* 0x00007610ff1d7816 */ /* 0x000fc6000000001d */
[----:B------:R4:W-:Y:S01]  /*2da0*/  @!P2 STG.E.U8 desc[UR16][R12.64+0x1], R31 ;  /* 0x0000011f0c00a986 */ /* 0x0009e2000c101110 */
[----:B------:R-:W-:Y:S05]  /*2db0*/  @P3 BRA `(.L_x_43) ;  /* 0x0000000000043947 */ /* 0x000fea0003800000 */
[----:B------:R0:W5:Y:S02]  /*2dc0*/  LDG.E.U8 R29, desc[UR16][R20.64+0x8] ;  /* 0x00000810141d7981 */ /* 0x000164000c1e1100 */
.L_x_43:
[----:B------:R-:W-:Y:S05]  /*2dd0*/  BSYNC B1 ;  /* 0x0000000000017941 */ /* 0x000fea0003800000 */
.L_x_42:
        /* <DEDUP_REMOVED lines=8> */
[----:B----4-:R-:W-:-:S05]  /*2e60*/  F2FP.SATFINITE.E4M3.F32.PACK_AB_MERGE_C R31, RZ, R30, RZ ;  /* 0x0000001eff1f723e */ /* 0x010fca00048070ff */
[----:B------:R4:W-:Y:S01]  /*2e70*/  @!P3 STG.E.U8 desc[UR16][R14.64+0x8], R31 ;  /* 0x0000081f0e00b986 */ /* 0x0009e2000c101110 */
[----:B------:R-:W-:Y:S05]  /*2e80*/  @P2 BRA `(.L_x_45) ;  /* 0x0000000000042947 */ /* 0x000fea0003800000 */
[----:B------:R0:W5:Y:S02]  /*2e90*/  LDG.E.U8 R29, desc[UR16][R20.64+0x9] ;  /* 0x00000910141d7981 */ /* 0x000164000c1e1100 */
.L_x_45:
[----:B------:R-:W-:Y:S05]  /*2ea0*/  BSYNC B1 ;  /* 0x0000000000017941 */ /* 0x000fea0003800000 */
.L_x_44:
        /* <DEDUP_REMOVED lines=12> */
.L_x_47:
[----:B------:R-:W-:Y:S05]  /*2f70*/  BSYNC B1 ;  /* 0x0000000000017941 */ /* 0x000fea0003800000 */
.L_x_46:
        /* <DEDUP_REMOVED lines=12> */
.L_x_49:
[----:B------:R-:W-:Y:S05]  /*3040*/  BSYNC B1 ;  /* 0x0000000000017941 */ /* 0x000fea0003800000 */
.L_x_48:
        /* <DEDUP_REMOVED lines=12> */
.L_x_51:
[----:B------:R-:W-:Y:S05]  /*3110*/  BSYNC B1 ;  /* 0x0000000000017941 */ /* 0x000fea0003800000 */
.L_x_50:
        /* <DEDUP_REMOVED lines=12> */
.L_x_53:
[----:B------:R-:W-:Y:S05]  /*31e0*/  BSYNC B1 ;  /* 0x0000000000017941 */ /* 0x000fea0003800000 */
.L_x_52:
        /* <DEDUP_REMOVED lines=12> */
.L_x_55:
[----:B------:R-:W-:Y:S05]  /*32b0*/  BSYNC B1 ;  /* 0x0000000000017941 */ /* 0x000fea0003800000 */
.L_x_54:
        /* <DEDUP_REMOVED lines=12> */
.L_x_57:
[----:B------:R-:W-:Y:S05]  /*3380*/  BSYNC B1 ;  /* 0x0000000000017941 */ /* 0x000fea0003800000 */
.L_x_56:
        /* <DEDUP_REMOVED lines=12> */
.L_x_59:
[----:B------:R-:W-:Y:S05]  /*3450*/  BSYNC B1 ;  /* 0x0000000000017941 */ /* 0x000fea0003800000 */
.L_x_58:
        /* <DEDUP_REMOVED lines=12> */
.L_x_61:
[----:B------:R-:W-:Y:S05]  /*3520*/  BSYNC B1 ;  /* 0x0000000000017941 */ /* 0x000fea0003800000 */
.L_x_60:
[----:B-----5:R-:W-:Y:S01]  /*3530*/  LOP3.LUT R29, R29, 0xff, RZ, 0xc0, !PT ;  /* 0x000000ff1d1d7812 */ /* 0x020fe200078ec0ff */
[----:B------:R-:W-:Y:S01]  /*3540*/  BSSY B1, `(.L_x_62) ;  /* 0x000000b000017945 */ /* 0x000fe20003800000 */
[----:B------:R-:W-:Y:S02]  /*3550*/  ISETP.LT.OR P2, PT, R27, 0x19, !P1 ;  /* 0x000000191b00780c */ /* 0x000fe40004f41670 */
[----:B------:R-:W-:Y:S02]  /*3560*/  F2FP.F16.E4M3.UNPACK_B R29, R29 ;  /* 0x0000001dff1d723e */ /* 0x000fe400020006ff */
[----:B0-2---:R-:W-:-:S03]  /*3570*/  PRMT R20, RZ, 0x7610, R20 ;  /* 0x00007610ff147816 */ /* 0x005fc60000000014 */
[----:B------:R-:W-:-:S05]  /*3580*/  HADD2.F32 R29, -RZ, R29.H0_H0 ;  /* 0x2000001dff1d7230 */ /* 0x000fca0000004100 */
[----:B------:R-:W-:-:S04]  /*3590*/  FMUL R29, R29, R10 ;  /* 0x0000000a1d1d7220 */ /* 0x000fc80000400000 */
[----:B------:R-:W-:-:S05]  /*35a0*/  FFMA R29, R72, R3, R29 ;  /* 0x00000003481d7223 */ /* 0x000fca000000001d */
[----:B------:R-:W-:-:S05]  /*35b0*/  F2FP.SATFINITE.E4M3.F32.PACK_AB_MERGE_C R29, RZ, R29, RZ ;  /* 0x0000001dff1d723e */ /* 0x000fca00048070ff */
[----:B------:R0:W-:Y:S01]  /*35c0*/  @!P0 STG.E.U8 desc[UR16][R14.64+0x19], R29 ;  /* 0x0000191d0e008986 */ /* 0x0001e2000c101110 */
[----:B------:R-:W-:Y:S05]  /*35d0*/  @P2 BRA `(.L_x_63) ;  /* 0x0000000000042947 */ /* 0x000fea0003800000 */
[----:B------:R2:W5:Y:S02]  /*35e0*/  LDG.E.U8 R20, desc[UR16][R24.64+0x18] ;  /* 0x0000181018147981 */ /* 0x000564000c1e1100 */
.L_x_63:
[----:B------:R-:W-:Y:S05]  /*35f0*/  BSYNC B1 ;  /* 0x0000000000017941 */ /* 0x000fea0003800000 */
.L_x_62:
[----:B-----5:R-:W-:Y:S01]  /*3600*/  LOP3.LUT R20, R20, 0xff, RZ, 0xc0, !PT ;  /* 0x000000ff14147812 */ /* 0x020fe200078ec0ff */
[----:B------:R-:W-:Y:S01]  /*3610*/  BSSY B1, `(.L_x_64) ;  /* 0x000000b000017945 */ /* 0x000fe20003800000 */
[----:B------:R-:W-:Y:S02]  /*3620*/  ISETP.LT.OR P1, PT, R27, 0x1a, !P1 ;  /* 0x0000001a1b00780c */ /* 0x000fe40004f21670 */
[----:B------:R-:W-:-:S05]  /*3630*/  F2FP.F16.E4M3.UNPACK_B R20, R20 ;  /* 0x00000014ff14723e */ /* 0x000fca00020006ff */
[----:B01--4-:R-:W-:-:S05]  /*3640*/  HADD2.F32 R15, -RZ, R20.H0_H0 ;  /* 0x20000014ff0f7230 */ /* 0x013fca0000004100 */
[----:B------:R-:W-:-:S04]  /*3650*/  FMUL R14, R15, R10 ;  /* 0x0000000a0f0e7220 */ /* 0x000fc80000400000 */
[----:B------:R-:W-:-:S05]  /*3660*/  FFMA R14, R69, R3, R14 ;  /* 0x00000003450e7223 */ /* 0x000fca000000000e */
[----:B------:R-:W-:Y:S02]  /*3670*/  F2FP.SATFINITE.E4M3.F32.PACK_AB_MERGE_C R15, RZ, R14, RZ ;  /* 0x0000000eff0f723e */ /* 0x000fe400048070ff */
[----:B------:R-:W-:-:S03]  /*3680*/  PRMT R14, RZ, 0x7610, R14 ;  /* 0x00007610ff0e7816 */ /* 0x000fc6000000000e */
[----:B------:R0:W-:Y:S01]  /*3690*/  @!P2 STG.E.U8 desc[UR16][R12.64+0x18], R15 ;  /* 0x0000180f0c00a986 */ /* 0x0001e2000c101110 */
[----:B------:R-:W-:Y:S05]  /*36a0*/  @P1 BRA `(.L_x_65) ;  /* 0x0000000000041947 */ /* 0x000fea0003800000 */
[----:B------:R1:W5:Y:S02]  /*36b0*/  LDG.E.U8 R14, desc[UR16][R24.64+0x19] ;  /* 0x00001910180e7981 */ /* 0x000364000c1e1100 */
.L_x_65:
[----:B------:R-:W-:Y:S05]  /*36c0*/  BSYNC B1 ;  /* 0x0000000000017941 */ /* 0x000fea0003800000 */
.L_x_64:
[----:B-----5:R-:W-:Y:S01]  /*36d0*/  LOP3.LUT R14, R14, 0xff, RZ, 0xc0, !PT ;  /* 0x000000ff0e0e7812 */ /* 0x020fe200078ec0ff */
[----:B------:R-:W-:Y:S01]  /*36e0*/  BSSY B1, `(.L_x_66) ;  /* 0x0000013000017945 */ /* 0x000fe20003800000 */
[----:B-123--:R-:W-:Y:S02]  /*36f0*/  IADD3 R25, P0, R33, 0x80, RZ ;  /* 0x0000008021197810 */ /* 0x00efe40007f1e0ff */
[----:B------:R-:W-:-:S05]  /*3700*/  F2FP.F16.E4M3.UNPACK_B R14, R14 ;  /* 0x0000000eff0e723e */ /* 0x000fca00020006ff */
[----:B0-----:R-:W-:Y:S02]  /*3710*/  HADD2.F32 R15, -RZ, R14.H0_H0 ;  /* 0x2000000eff0f7230 */ /* 0x001fe40000004100 */
        /* <DEDUP_REMOVED lines=15> */
.L_x_67:
[----:B------:R-:W-:Y:S05]  /*3810*/  BSYNC B1 ;  /* 0x0000000000017941 */ /* 0x000fea0003800000 */
.L_x_66:
[----:B-----5:R-:W-:Y:S01]  /*3820*/  LOP3.LUT R20, R20, 0xff, RZ, 0xc0, !PT ;  /* 0x000000ff14147812 */ /* 0x020fe200078ec0ff */
[----:B------:R-:W-:Y:S01]  /*3830*/  BSSY B1, `(.L_x_68) ;  /* 0x000000b000017945 */ /* 0x000fe20003800000 */
[----:B------:R-:W-:Y:S02]  /*3840*/  ISETP.LT.OR P2, PT, R27, 0x2, !P0 ;  /* 0x000000021b00780c */ /* 0x000fe40004741670 */
[----:B------:R-:W-:-:S05]  /*3850*/  F2FP.F16.E4M3.UNPACK_B R20, R20 ;  /* 0x00000014ff14723e */ /* 0x000fca00020006ff */
[----:B0-----:R-:W-:-:S05]  /*3860*/  HADD2.F32 R13, -RZ, R20.H0_H0 ;  /* 0x20000014ff0d7230 */ /* 0x001fca0000004100 */
[----:B------:R-:W-:-:S04]  /*3870*/  FMUL R12, R13, R10 ;  /* 0x0000000a0d0c7220 */ /* 0x000fc80000400000 */
[----:B------:R-:W-:-:S05]  /*3880*/  FFMA R12, R67, R3, R12 ;  /* 0x00000003430c7223 */ /* 0x000fca000000000c */
[----:B------:R-:W-:Y:S02]  /*3890*/  F2FP.SATFINITE.E4M3.F32.PACK_AB_MERGE_C R13, RZ, R12, RZ ;  /* 0x0000000cff0d723e */ /* 0x000fe400048070ff */
[----:B------:R-:W-:-:S03]  /*38a0*/  PRMT R12, RZ, 0x7610, R12 ;  /* 0x00007610ff0c7816 */ /* 0x000fc6000000000c */
[----:B------:R0:W-:Y:S01]  /*38b0*/  @!P3 STG.E.U8 desc[UR16][R8.64], R13 ;  /* 0x0000000d0800b986 */ /* 0x0001e2000c101110 */
[----:B------:R-:W-:Y:S05]  /*38c0*/  @P2 BRA `(.L_x_69) ;  /* 0x0000000000042947 */ /* 0x000fea0003800000 */
[----:B------:R2:W5:Y:S02]  /*38d0*/  LDG.E.U8 R12, desc[UR16][R14.64+0x1] ;  /* 0x000001100e0c7981 */ /* 0x000564000c1e1100 */
.L_x_69:
[----:B------:R-:W-:Y:S05]  /*38e0*/  BSYNC B1 ;  /* 0x0000000000017941 */ /* 0x000fea0003800000 */
.L_x_68:
[----:B-----5:R-:W-:Y:S01]  /*38f0*/  LOP3.LUT R12, R12, 0xff, RZ, 0xc0, !PT ;  /* 0x000000ff0c0c7812 */ /* 0x020fe200078ec0ff */
[----:B------:R-:W-:Y:S01]  /*3900*/  BSSY B1, `(.L_x_70) ;  /* 0x0000013000017945 */ /* 0x000fe20003800000 */
[----:B------:R-:W-:Y:S02]  /*3910*/  IADD3 R21, P1, R33, 0x88, RZ ;  /* 0x0000008821157810 */ /* 0x000fe40007f3e0ff */
[----:B------:R-:W-:-:S03]  /*3920*/  F2FP.F16.E4M3.UNPACK_B R12, R12 ;  /* 0x0000000cff0c723e */ /* 0x000fc600020006ff */
[----:B------:R-:W-:Y:S01]  /*3930*/  IMAD.X R16, RZ, RZ, R17, P1 ;  /* 0x000000ffff107224 */ /* 0x000fe200008e0611 */
[----:B------:R-:W-:Y:S01]  /*3940*/  ISETP.GE.AND P1, PT, R28, 0x89, PT ;  /* 0x000000891c00780c */ /* 0x000fe20003f26270 */
[----:B0-----:R-:W-:Y:S02]  /*3950*/  HADD2.F32 R13, -RZ, R12.H0_H0 ;  /* 0x2000000cff0d7230 */ /* 0x001fe40000004100 */
[----:B------:R-:W-:Y:S01]  /*3960*/  IMAD R16, R16, UR6, RZ ;  /* 0x0000000610107c24 */ /* 0x000fe2000f8e02ff */
[----:B------:R-:W-:Y:S01]  /*3970*/  ISETP.LT.OR P5, PT, R27, 0x1, !P1 ;  /* 0x000000011b00780c */ /* 0x000fe20004fa1670 */
[----:B------:R-:W-:-:S04]  /*3980*/  IMAD.WIDE.U32 R18, R21, UR6, R18 ;  /* 0x0000000615127c25 */ /* 0x000fc8000f8e0012 */
[----:B------:R-:W-:Y:S01]  /*3990*/  FMUL R13, R13, R10 ;  /* 0x0000000a0d0d7220 */ /* 0x000fe20000400000 */
[----:B------:R-:W-:-:S03]  /*39a0*/  IMAD R21, R21, UR7, R16 ;  /* 0x0000000715157c24 */ /* 0x000fc6000f8e0210 */
[----:B------:R-:W-:Y:S01]  /*39b0*/  FFMA R13, R68, R3, R13 ;  /* 0x00000003440d7223 */ /* 0x000fe2000000000d */
[----:B------:R-:W-:Y:S02]  /*39c0*/  IADD3 R12, P3, R18, UR10, RZ ;  /* 0x0000000a120c7c10 */ /* 0x000fe4000ff7e0ff */
[----:B------:R-:W-:Y:S02]  /*39d0*/  PRMT R16, RZ, 0x7610, R16 ;  /* 0x00007610ff107816 */ /* 0x000fe40000000010 */
[----:B------:R-:W-:Y:S02]  /*39e0*/  F2FP.SATFINITE.E4M3.F32.PACK_AB_MERGE_C R17, RZ, R13, RZ ;  /* 0x0000000dff11723e */ /* 0x000fe400048070ff */
[----:B------:R-:W-:-:S03]  /*39f0*/  IADD3.X R13, R19, UR11, R21, P3, !PT ;  /* 0x0000000b130d7c10 */ /* 0x000fc60009ffe415 */
[----:B------:R0:W-:Y:S01]  /*3a00*/  @!P2 STG.E.U8 desc[UR16][R8.64+0x1], R17 ;  /* 0x000001110800a986 */ /* 0x0001e2000c101110 */
[----:B------:R-:W-:Y:S05]  /*3a10*/  @P5 BRA `(.L_x_71) ;  /* 0x0000000000045947 */ /* 0x000fea0003800000 */
[----:B------:R3:W5:Y:S02]  /*3a20*/  LDG.E.U8 R16, desc[UR16][R12.64] ;  /* 0x000000100c107981 */ /* 0x000764000c1e1100 */
.L_x_71:
[----:B------:R-:W-:Y:S05]  /*3a30*/  BSYNC B1 ;  /* 0x0000000000017941 */ /* 0x000fea0003800000 */
.L_x_70:
        /* <DEDUP_REMOVED lines=12> */
.L_x_73:
[----:B------:R-:W-:Y:S05]  /*3b00*/  BSYNC B1 ;  /* 0x0000000000017941 */ /* 0x000fea0003800000 */
.L_x_72:
[----:B-----5:R-:W-:Y:S01]  /*3b10*/  LOP3.LUT R16, R16, 0xff, RZ, 0xc0, !PT ;  /* 0x000000ff10107812 */ /* 0x020fe200078ec0ff */
[----:B------:R-:W-:Y:S01]  /*3b20*/  BSSY B1, `(.L_x_74) ;  /* 0x000000b000017945 */ /* 0x000fe20003800000 */
[----:B------:R-:W-:Y:S02]  /*3b30*/  ISETP.LT.OR P3, PT, R27, 0x9, !P0 ;  /* 0x000000091b00780c */ /* 0x000fe40004761670 */
[----:B------:R-:W-:-:S05]  /*3b40*/  F2FP.F16.E4M3.UNPACK_B R16, R16 ;  /* 0x00000010ff10723e */ /* 0x000fca00020006ff */
[----:B0-----:R-:W-:Y:S01]  /*3b50*/  HADD2.F32 R17, -RZ, R16.H0_H0 ;  /* 0x20000010ff117230 */ /* 0x001fe20000004100 */
[----:B------:R-:W-:-:S04]  /*3b60*/  PRMT R16, RZ, 0x7610, R16 ;  /* 0x00007610ff107816 */ /* 0x000fc80000000010 */
[----:B------:R-:W-:-:S04]  /*3b70*/  FMUL R17, R17, R10 ;  /* 0x0000000a11117220 */ /* 0x000fc80000400000 */
[----:B------:R-:W-:-:S05]  /*3b80*/  FFMA R17, R66, R3, R17 ;  /* 0x0000000342117223 */ /* 0x000fca0000000011 */
[----:B------:R-:W-:-:S05]  /*3b90*/  F2FP.SATFINITE.E4M3.F32.PACK_AB_MERGE_C R17, RZ, R17, RZ ;  /* 0x00000011ff11723e */ /* 0x000fca00048070ff */
[----:B------:R0:W-:Y:S01]  /*3ba0*/  @!P2 STG.E.U8 desc[UR16][R6.64+0x1], R17 ;  /* 0x000001110600a986 */ /* 0x0001e2000c101110 */
[----:B------:R-:W-:Y:S05]  /*3bb0*/  @P3 BRA `(.L_x_75) ;  /* 0x0000000000043947 */ /* 0x000fea0003800000 */
[----:B------:R0:W5:Y:S02]  /*3bc0*/  LDG.E.U8 R16, desc[UR16][R14.64+0x8] ;  /* 0x000008100e107981 */ /* 0x000164000c1e1100 */
.L_x_75:
[----:B------:R-:W-:Y:S05]  /*3bd0*/  BSYNC B1 ;  /* 0x0000000000017941 */ /* 0x000fea0003800000 */
.L_x_74:
        /* <DEDUP_REMOVED lines=12> */
.L_x_77:
[----:B------:R-:W-:Y:S05]  /*3ca0*/  BSYNC B1 ;  /* 0x0000000000017941 */ /* 0x000fea0003800000 */
.L_x_76:
        /* <DEDUP_REMOVED lines=12> */
.L_x_79:
[----:B------:R-:W-:Y:S05]  /*3d70*/  BSYNC B1 ;  /* 0x0000000000017941 */ /* 0x000fea0003800000 */
.L_x_78:
        /* <DEDUP_REMOVED lines=12> */
.L_x_81:
[----:B------:R-:W-:Y:S05]  /*3e40*/  BSYNC B1 ;  /* 0x0000000000017941 */ /* 0x000fea0003800000 */
.L_x_80:
        /* <DEDUP_REMOVED lines=12> */
.L_x_83:
[----:B------:R-:W-:Y:S05]  /*3f10*/  BSYNC B1 ;  /* 0x0000000000017941 */ /* 0x000fea0003800000 */
.L_x_82:
        /* <DEDUP_REMOVED lines=12> */
.L_x_85:
[----:B------:R-:W-:Y:S05]  /*3fe0*/  BSYNC B1 ;  /* 0x0000000000017941 */ /* 0x000fea0003800000 */
.L_x_84:
        /* <DEDUP_REMOVED lines=12> */
.L_x_87:
[----:B------:R-:W-:Y:S05]  /*40b0*/  BSYNC B1 ;  /* 0x0000000000017941 */ /* 0x000fea0003800000 */
.L_x_86:
        /* <DEDUP_REMOVED lines=12> */
.L_x_89:
[----:B------:R-:W-:Y:S05]  /*4180*/  BSYNC B1 ;  /* 0x0000000000017941 */ /* 0x000fea0003800000 */
.L_x_88:
        /* <DEDUP_REMOVED lines=12> */
.L_x_91:
[----:B------:R-:W-:Y:S05]  /*4250*/  BSYNC B1 ;  /* 0x0000000000017941 */ /* 0x000fea0003800000 */
.L_x_90:
        /* <DEDUP_REMOVED lines=12> */
.L_x_93:
[----:B------:R-:W-:Y:S05]  /*4320*/  BSYNC B1 ;  /* 0x0000000000017941 */ /* 0x000fea0003800000 */
.L_x_92:
[----:B-----5:R-:W-:Y:S01]  /*4330*/  LOP3.LUT R16, R16, 0xff, RZ, 0xc0, !PT ;  /* 0x000000ff10107812 */ /* 0x020fe200078ec0ff */
[----:B------:R-:W-:Y:S01]  /*4340*/  BSSY B1, `(.L_x_94) ;  /* 0x000000b000017945 */ /* 0x000fe20003800000 */
[----:B------:R-:W-:Y:S02]  /*4350*/  ISETP.LT.OR P2, PT, R27, 0x19, !P1 ;  /* 0x000000191b00780c */ /* 0x000fe40004f41670 */
[----:B------:R-:W-:Y:S02]  /*4360*/  F2FP.F16.E4M3.UNPACK_B R16, R16 ;  /* 0x00000010ff10723e */ /* 0x000fe400020006ff */
[----:B012---:R-:W-:-:S03]  /*4370*/  PRMT R14, RZ, 0x7610, R14 ;  /* 0x00007610ff0e7816 */ /* 0x007fc6000000000e */
[----:B------:R-:W-:-:S05]  /*4380*/  HADD2.F32 R15, -RZ, R16.H0_H0 ;  /* 0x20000010ff0f7230 */ /* 0x000fca0000004100 */
[----:B------:R-:W-:-:S04]  /*4390*/  FMUL R15, R15, R10 ;  /* 0x0000000a0f0f7220 */ /* 0x000fc80000400000 */
[----:B------:R-:W-:-:S05]  /*43a0*/  FFMA R15, R56, R3, R15 ;  /* 0x00000003380f7223 */ /* 0x000fca000000000f */
[----:B------:R-:W-:-:S05]  /*43b0*/  F2FP.SATFINITE.E4M3.F32.PACK_AB_MERGE_C R15, RZ, R15, RZ ;  /* 0x0000000fff0f723e */ /* 0x000fca00048070ff */
[----:B------:R0:W-:Y:S01]  /*43c0*/  @!P0 STG.E.U8 desc[UR16][R8.64+0x19], R15 ;  /* 0x0000190f08008986 */ /* 0x0001e2000c101110 */
[----:B------:R-:W-:Y:S05]  /*43d0*/  @P2 BRA `(.L_x_95) ;  /* 0x0000000000042947 */ /* 0x000fea0003800000 */
[----:B------:R1:W5:Y:S02]  /*43e0*/  LDG.E.U8 R14, desc[UR16][R12.64+0x18] ;  /* 0x000018100c0e7981 */ /* 0x000364000c1e1100 */
.L_x_95:
[----:B------:R-:W-:Y:S05]  /*43f0*/  BSYNC B1 ;  /* 0x0000000000017941 */ /* 0x000fea0003800000 */
.L_x_94:
        /* <DEDUP_REMOVED lines=12> */
.L_x_97:
[----:B------:R-:W-:Y:S05]  /*44c0*/  BSYNC B1 ;  /* 0x0000000000017941 */ /* 0x000fea0003800000 */
.L_x_96:
[----:B------:R-:W-:Y:S05]  /*44d0*/  @P1 BRA `(.L_x_98) ;  /* 0x0000000800301947 */ /* 0x000fea0003800000 */
[----:B-----5:R-:W-:-:S04]  /*44e0*/  LOP3.LUT R8, R8, 0xff, RZ, 0xc0, !PT ;  /* 0x000000ff08087812 */ /* 0x020fc800078ec0ff */
[----:B------:R-:W-:-:S05]  /*44f0*/  F2FP.F16.E4M3.UNPACK_B R8, R8 ;  /* 0x00000008ff08723e */ /* 0x000fca00020006ff */
[----:B0-----:R-:W-:-:S05]  /*4500*/  HADD2.F32 R9, -RZ, R8.H0_H0 ;  /* 0x20000008ff097230 */ /* 0x001fca0000004100 */
[----:B------:R-:W-:-:S04]  /*4510*/  FMUL R9, R9, R10 ;  /* 0x0000000a09097220 */ /* 0x000fc80000400000 */
[----:B------:R-:W-:-:S05]  /*4520*/  FFMA R9, R22, R3, R9 ;  /* 0x0000000316097223 */ /* 0x000fca0000000009 */
[----:B------:R-:W-:-:S05]  /*4530*/  F2FP.SATFINITE.E4M3.F32.PACK_AB_MERGE_C R9, RZ, R9, RZ ;  /* 0x00000009ff09723e */ /* 0x000fca00048070ff */
[----:B------:R0:W-:Y:S01]  /*4540*/  STG.E.U8 desc[UR16][R6.64+0x19], R9 ;  /* 0x0000190906007986 */ /* 0x0001e2000c101110 */
[----:B------:R-:W-:Y:S05]  /*4550*/  BRA `(.L_x_98) ;  /* 0x0000000800107947 */ /* 0x000fea0003800000 */
.L_x_33:
[----:B------:R-:W-:Y:S01]  /*4560*/  ISETP.GE.AND P3, PT, R28, 0x1, PT ;  /* 0x000000011c00780c */ /* 0x000fe20003f66270 */
[-C--:B--2---:R-:W-:Y:S01]  /*4570*/  FMUL R84, R84, R3.reuse ;  /* 0x0000000354547220 */ /* 0x084fe20000400000 */
[----:B------:R-:W-:Y:S01]  /*4580*/  ISETP.GE.AND P2, PT, R28, 0x9, PT ;  /* 0x000000091c00780c */ /* 0x000fe20003f46270 */
[-C--:B------:R-:W-:Y:S01]  /*4590*/  FMUL R83, R83, R3.reuse ;  /* 0x0000000353537220 */ /* 0x080fe20000400000 */
[----:B------:R-:W-:Y:S01]  /*45a0*/  ISETP.LT.OR P6, PT, R27, 0x2, !P3 ;  /* 0x000000021b00780c */ /* 0x000fe20005fc1670 */
[-C--:B------:R-:W-:Y:S01]  /*45b0*/  FMUL R81, R81, R3.reuse ;  /* 0x0000000351517220 */ /* 0x080fe20000400000 */
[----:B------:R-:W-:Y:S01]  /*45c0*/  ISETP.LT.OR P5, PT, R27, 0x1, !P3 ;  /* 0x000000011b00780c */ /* 0x000fe20005fa1670 */
[-C--:B------:R-:W-:Y:S01]  /*45d0*/  FMUL R82, R82, R3.reuse ;  /* 0x0000000352527220 */ /* 0x080fe20000400000 */
[----:B------:R-:W-:Y:S01]  /*45e0*/  F2FP.SATFINITE.E4M3.F32.PACK_AB_MERGE_C R17, RZ, R84, RZ ;  /* 0x00000054ff11723e */ /* 0x000fe200048070ff */
[-C--:B------:R-:W-:Y:S01]  /*45f0*/  FMUL R79, R79, R3.reuse ;  /* 0x000000034f4f7220 */ /* 0x080fe20000400000 */
[C---:B------:R-:W-:Y:S01]  /*4600*/  ISETP.LT.OR P0, PT, R27.reuse, 0x1, !P2 ;  /* 0x000000011b00780c */ /* 0x040fe20005701670 */
[-C--:B------:R-:W-:Y:S01]  /*4610*/  FMUL R80, R80, R3.reuse ;  /* 0x0000000350507220 */ /* 0x080fe20000400000 */
[----:B------:R-:W-:Y:S01]  /*4620*/  ISETP.LT.OR P1, PT, R27, 0x2, !P2 ;  /* 0x000000021b00780c */ /* 0x000fe20005721670 */
[----:B------:R-:W-:Y:S01]  /*4630*/  FMUL R77, R77, R3 ;  /* 0x000000034d4d7220 */ /* 0x000fe20000400000 */
[----:B------:R-:W-:Y:S01]  /*4640*/  F2FP.SATFINITE.E4M3.F32.PACK_AB_MERGE_C R83, RZ, R83, RZ ;  /* 0x00000053ff53723e */ /* 0x000fe200048070ff */
[----:B------:R-:W-:Y:S01]  /*4650*/  FMUL R78, R78, R3 ;  /* 0x000000034e4e7220 */ /* 0x000fe20000400000 */
[----:B------:R-:W-:Y:S01]  /*4660*/  F2FP.SATFINITE.E4M3.F32.PACK_AB_MERGE_C R81, RZ, R81, RZ ;  /* 0x00000051ff51723e */ /* 0x000fe200048070ff */
[----:B------:R0:W-:Y:S01]  /*4670*/  @!P6 STG.E.U8 desc[UR16][R14.64+0x1], R17 ;  /* 0x000001110e00e986 */ /* 0x0001e2000c101110 */
[----:B------:R-:W-:Y:S01]  /*4680*/  ISETP.LT.OR P6, PT, R27, 0x9, !P3 ;  /* 0x000000091b00780c */ /* 0x000fe20005fc1670 */
[----:B------:R-:W-:Y:S01]  /*4690*/  FMUL R75, R75, R3 ;  /* 0x000000034b4b7220 */ /* 0x000fe20000400000 */
[----:B------:R-:W-:Y:S01]  /*46a0*/  F2FP.SATFINITE.E4M3.F32.PACK_AB_MERGE_C R19, RZ, R82, RZ ;  /* 0x00000052ff13723e */ /* 0x000fe200048070ff */
[----:B------:R-:W-:Y:S01]  /*46b0*/  @!P5 STG.E.U8 desc[UR16][R14.64], R83 ;  /* 0x000000530e00d986 */ /* 0x000fe2000c101110 */
[----:B------:R-:W-:Y:S01]  /*46c0*/  F2FP.SATFINITE.E4M3.F32.PACK_AB_MERGE_C R79, RZ, R79, RZ ;  /* 0x0000004fff4f723e */ /* 0x000fe200048070ff */
[-C--:B------:R-:W-:Y:S01]  /*46d0*/  FMUL R76, R76, R3.reuse ;  /* 0x000000034c4c7220 */ /* 0x080fe20000400000 */
[C---:B------:R-:W-:Y:S01]  /*46e0*/  ISETP.LT.OR P5, PT, R27.reuse, 0xa, !P2 ;  /* 0x0000000a1b00780c */ /* 0x040fe200057a1670 */
[----:B------:R-:W-:Y:S01]  /*46f0*/  @!P0 STG.E.U8 desc[UR16][R12.64], R81 ;  /* 0x000000510c008986 */ /* 0x000fe2000c101110 */
[----:B------:R-:W-:Y:S01]  /*4700*/  ISETP.LT.OR P0, PT, R27, 0xa, !P3 ;  /* 0x0000000a1b00780c */ /* 0x000fe20005f01670 */
[----:B------:R-:W-:Y:S01]  /*4710*/  FMUL R73, R73, R3 ;  /* 0x0000000349497220 */ /* 0x000fe20000400000 */
[----:B------:R-:W-:Y:S01]  /*4720*/  F2FP.SATFINITE.E4M3.F32.PACK_AB_MERGE_C R77, RZ, R77, RZ ;  /* 0x0000004dff4d723e */ /* 0x000fe200048070ff */
[----:B------:R1:W-:Y:S01]  /*4730*/  @!P1 STG.E.U8 desc[UR16][R12.64+0x1], R19 ;  /* 0x000001130c009986 */ /* 0x0003e2000c101110 */
[C---:B------:R-:W-:Y:S01]  /*4740*/  ISETP.LT.OR P1, PT, R27.reuse, 0x9, !P2 ;  /* 0x000000091b00780c */ /* 0x040fe20005721670 */
[-C--:B------:R-:W-:Y:S01]  /*4750*/  FMUL R74, R74, R3.reuse ;  /* 0x000000034a4a7220 */ /* 0x080fe20000400000 */
[----:B0-----:R-:W-:Y:S01]  /*4760*/  F2FP.SATFINITE.E4M3.F32.PACK_AB_MERGE_C R17, RZ, R80, RZ ;  /* 0x00000050ff11723e */ /* 0x001fe200048070ff */
[----:B------:R-:W-:Y:S01]  /*4770*/  @!P6 STG.E.U8 desc[UR16][R14.64+0x8], R79 ;  /* 0x0000084f0e00e986 */ /* 0x000fe2000c101110 */
[----:B------:R-:W-:Y:S01]  /*4780*/  ISETP.LT.OR P6, PT, R27, 0x11, !P3 ;  /* 0x000000111b00780c */ /* 0x000fe20005fc1670 */
[----:B------:R-:W-:Y:S01]  /*4790*/  FMUL R71, R71, R3 ;  /* 0x0000000347477220 */ /* 0x000fe20000400000 */
[----:B------:R-:W-:Y:S01]  /*47a0*/  F2FP.SATFINITE.E4M3.F32.PACK_AB_MERGE_C R75, RZ, R75, RZ ;  /* 0x0000004bff4b723e */ /* 0x000fe200048070ff */
[----:B------:R-:W-:Y:S01]  /*47b0*/  FMUL R72, R72, R3 ;  /* 0x0000000348487220 */ /* 0x000fe20000400000 */
[----:B------:R-:W-:Y:S01]  /*47c0*/  F2FP.SATFINITE.E4M3.F32.PACK_AB_MERGE_C R73, RZ, R73, RZ ;  /* 0x00000049ff49723e */ /* 0x000fe200048070ff */
[----:B------:R0:W-:Y:S01]  /*47d0*/  @!P0 STG.E.U8 desc[UR16][R14.64+0x9], R17 ;  /* 0x000009110e008986 */ /* 0x0001e2000c101110 */
[----:B------:R-:W-:Y:S01]  /*47e0*/  ISETP.LT.OR P0, PT, R27, 0x12, !P3 ;  /* 0x000000121b00780c */ /* 0x000fe20005f01670 */
[-C--:B------:R-:W-:Y:S01]  /*47f0*/  FMUL R69, R69, R3.reuse ;  /* 0x0000000345457220 */ /* 0x080fe20000400000 */
[----:B-1----:R-:W-:Y:S01]  /*4800*/  F2FP.SATFINITE.E4M3.F32.PACK_AB_MERGE_C R19, RZ, R78, RZ ;  /* 0x0000004eff13723e */ /* 0x002fe200048070ff */
[----:B------:R-:W-:Y:S01]  /*4810*/  @!P1 STG.E.U8 desc[UR16][R12.64+0x8], R77 ;  /* 0x0000084d0c009986 */ /* 0x000fe2000c101110 */
[C---:B------:R-:W-:Y:S01]  /*4820*/  ISETP.LT.OR P1, PT, R27.reuse, 0x11, !P2 ;  /* 0x000000111b00780c */ /* 0x040fe20005721670 */
[----:B------:R-:W-:Y:S01]  /*4830*/  FMUL R70, R70, R3 ;  /* 0x0000000346467220 */ /* 0x000fe20000400000 */
[----:B------:R-:W-:Y:S01]  /*4840*/  F2FP.SATFINITE.E4M3.F32.PACK_AB_MERGE_C R71, RZ, R71, RZ ;  /* 0x00000047ff47723e */ /* 0x000fe200048070ff */
[----:B------:R1:W-:Y:S01]  /*4850*/  @!P5 STG.E.U8 desc[UR16][R12.64+0x9], R19 ;  /* 0x000009130c00d986 */ /* 0x0003e2000c101110 */
[----:B------:R-:W-:Y:S01]  /*4860*/  ISETP.LT.OR P5, PT, R27, 0x12, !P2 ;  /* 0x000000121b00780c */ /* 0x000fe200057a1670 */
[-C--:B------:R-:W-:Y:S01]  /*4870*/  FMUL R67, R67, R3.reuse ;  /* 0x0000000343437220 */ /* 0x080fe20000400000 */
[----:B------:R-:W-:Y:S01]  /*4880*/  F2FP.SATFINITE.E4M3.F32.PACK_AB_MERGE_C R21, RZ, R72, RZ ;  /* 0x00000048ff15723e */ /* 0x000fe200048070ff */
[----:B------:R-:W-:Y:S01]  /*4890*/  @!P6 STG.E.U8 desc[UR16][R14.64+0x10], R75 ;  /* 0x0000104b0e00e986 */ /* 0x000fe2000c101110 */
[C---:B------:R-:W-:Y:S01]  /*48a0*/  ISETP.LT.OR P6, PT, R27.reuse, 0x19, !P3 ;  /* 0x000000191b00780c */ /* 0x040fe20005fc1670 */
[-C--:B------:R-:W-:Y:S01]  /*48b0*/  FMUL R68, R68, R3.reuse ;  /* 0x0000000344447220 */ /* 0x080fe20000400000 */
[----:B------:R-:W-:Y:S01]  /*48c0*/  ISETP.LT.OR P3, PT, R27, 0x1a, !P3 ;  /* 0x0000001a1b00780c */ /* 0x000fe20005f61670 */
[-C--:B------:R-:W-:Y:S01]  /*48d0*/  FMUL R65, R65, R3.reuse ;  /* 0x0000000341417220 */ /* 0x080fe20000400000 */
[----:B0-----:R-:W-:Y:S01]  /*48e0*/  F2FP.SATFINITE.E4M3.F32.PACK_AB_MERGE_C R17, RZ, R76, RZ ;  /* 0x0000004cff11723e */ /* 0x001fe200048070ff */
[----:B------:R-:W-:Y:S01]  /*48f0*/  FMUL R66, R66, R3 ;  /* 0x0000000342427220 */ /* 0x000fe20000400000 */
[----:B------:R-:W-:Y:S01]  /*4900*/  F2FP.SATFINITE.E4M3.F32.PACK_AB_MERGE_C R69, RZ, R69, RZ ;  /* 0x00000045ff45723e */ /* 0x000fe200048070ff */
[----:B------:R-:W-:Y:S01]  /*4910*/  FMUL R64, R64, R3 ;  /* 0x0000000340407220 */ /* 0x000fe20000400000 */
[----:B-1----:R-:W-:Y:S01]  /*4920*/  F2FP.SATFINITE.E4M3.F32.PACK_AB_MERGE_C R19, RZ, R74, RZ ;  /* 0x0000004aff13723e */ /* 0x002fe200048070ff */
[----:B------:R0:W-:Y:S01]  /*4930*/  @!P0 STG.E.U8 desc[UR16][R14.64+0x11], R17 ;  /* 0x000011110e008986 */ /* 0x0001e2000c101110 */
[----:B------:R-:W-:Y:S01]  /*4940*/  F2FP.SATFINITE.E4M3.F32.PACK_AB_MERGE_C R67, RZ, R67, RZ ;  /* 0x00000043ff43723e */ /* 0x000fe200048070ff */
[-C--:B------:R-:W-:Y:S01]  /*4950*/  FMUL R63, R63, R3.reuse ;  /* 0x000000033f3f7220 */ /* 0x080fe20000400000 */
[C---:B------:R-:W-:Y:S01]  /*4960*/  ISETP.GE.AND P0, PT, R28.reuse, 0x89, PT ;  /* 0x000000891c00780c */ /* 0x040fe20003f06270 */
[----:B------:R-:W-:Y:S01]  /*4970*/  @!P1 STG.E.U8 desc[UR16][R12.64+0x10], R73 ;  /* 0x000010490c009986 */ /* 0x000fe2000c101110 */
[----:B------:R-:W-:Y:S01]  /*4980*/  ISETP.GE.AND P1, PT, R28, 0x81, PT ;  /* 0x000000811c00780c */ /* 0x000fe20003f26270 */
[----:B------:R-:W-:Y:S01]  /*4990*/  FMUL R61, R61, R3 ;  /* 0x000000033d3d7220 */ /* 0x000fe20000400000 */
[----:B------:R-:W-:Y:S01]  /*49a0*/  F2FP.SATFINITE.E4M3.F32.PACK_AB_MERGE_C R65, RZ, R65, RZ ;  /* 0x00000041ff41723e */ /* 0x000fe200048070ff */
[----:B------:R-:W-:Y:S01]  /*49b0*/  @!P5 STG.E.U8 desc[UR16][R12.64+0x11], R19 ;  /* 0x000011130c00d986 */ /* 0x000fe2000c101110 */
[C---:B------:R-:W-:Y:S01]  /*49c0*/  ISETP.LT.OR P5, PT, R27.reuse, 0x19, !P2 ;  /* 0x000000191b00780c */ /* 0x040fe200057a1670 */
[-C--:B------:R-:W-:Y:S01]  /*49d0*/  FMUL R62, R62, R3.reuse ;  /* 0x000000033e3e7220 */ /* 0x080fe20000400000 */
[C---:B------:R-:W-:Y:S01]  /*49e0*/  ISETP.LT.OR P2, PT, R27.reuse, 0x1a, !P2 ;  /* 0x0000001a1b00780c */ /* 0x040fe20005741670 */
[----:B------:R-:W-:Y:S01]  /*49f0*/  @!P6 STG.E.U8 desc[UR16][R14.64+0x18], R71 ;  /* 0x000018470e00e986 */ /* 0x000fe2000c101110 */
[C---:B------:R-:W-:Y:S01]  /*4a00*/  ISETP.LT.OR P6, PT, R27.reuse, 0x1, !P1 ;  /* 0x000000011b00780c */ /* 0x040fe20004fc1670 */
[-C--:B------:R-:W-:Y:S01]  /*4a10*/  FMUL R60, R60, R3.reuse ;  /* 0x000000033c3c7220 */ /* 0x080fe20000400000 */
[----:B0-----:R-:W-:Y:S01]  /*4a20*/  F2FP.SATFINITE.E4M3.F32.PACK_AB_MERGE_C R17, RZ, R70, RZ ;  /* 0x00000046ff11723e */ /* 0x001fe200048070ff */
[----:B------:R0:W-:Y:S01]  /*4a30*/  @!P3 STG.E.U8 desc[UR16][R14.64+0x19], R21 ;  /* 0x000019150e00b986 */ /* 0x0001e2000c101110 */
[----:B------:R-:W-:Y:S01]  /*4a40*/  ISETP.LT.OR P3, PT, R27, 0x2, !P1 ;  /* 0x000000021b00780c */ /* 0x000fe20004f61670 */
[----:B------:R-:W-:Y:S01]  /*4a50*/  FMUL R59, R59, R3 ;  /* 0x000000033b3b7220 */ /* 0x000fe20000400000 */
[----:B------:R-:W-:Y:S01]  /*4a60*/  F2FP.SATFINITE.E4M3.F32.PACK_AB_MERGE_C R63, RZ, R63, RZ ;  /* 0x0000003fff3f723e */ /* 0x000fe200048070ff */
[----:B------:R-:W-:Y:S01]  /*4a70*/  FMUL R57, R57, R3 ;  /* 0x0000000339397220 */ /* 0x000fe20000400000 */
[----:B------:R-:W-:Y:S01]  /*4a80*/  F2FP.SATFINITE.E4M3.F32.PACK_AB_MERGE_C R61, RZ, R61, RZ ;  /* 0x0000003dff3d723e */ /* 0x000fe200048070ff */
[----:B------:R-:W-:Y:S01]  /*4a90*/  @!P5 STG.E.U8 desc[UR16][R12.64+0x18], R69 ;  /* 0x000018450c00d986 */ /* 0x000fe2000c101110 */
[C---:B------:R-:W-:Y:S01]  /*4aa0*/  ISETP.LT.OR P5, PT, R27.reuse, 0x1, !P0 ;  /* 0x000000011b00780c */ /* 0x040fe200047a1670 */
[----:B------:R-:W-:Y:S01]  /*4ab0*/  FMUL R58, R58, R3 ;  /* 0x000000033a3a7220 */ /* 0x000fe20000400000 */
[----:B------:R-:W-:Y:S01]  /*4ac0*/  F2FP.SATFINITE.E4M3.F32.PACK_AB_MERGE_C R59, RZ, R59, RZ ;  /* 0x0000003bff3b723e */ /* 0x000fe200048070ff */
[----:B------:R1:W-:Y:S01]  /*4ad0*/  @!P2 STG.E.U8 desc[UR16][R12.64+0x19], R17 ;  /* 0x000019110c00a986 */ /* 0x0003e2000c101110 */
[----:B------:R-:W-:Y:S01]  /*4ae0*/  ISETP.LT.OR P2, PT, R27, 0xa, !P1 ;  /* 0x0000000a1b00780c */ /* 0x000fe20004f41670 */
[-C--:B------:R-:W-:Y:S01]  /*4af0*/  FMUL R23, R23, R3.reuse ;  /* 0x0000000317177220 */ /* 0x080fe20000400000 */
[----:B0-----:R-:W-:Y:S01]  /*4b00*/  F2FP.SATFINITE.E4M3.F32.PACK_AB_MERGE_C R15, RZ, R68, RZ ;  /* 0x00000044ff0f723e */ /* 0x001fe200048070ff */
[----:B------:R-:W-:Y:S01]  /*4b10*/  @!P6 STG.E.U8 desc[UR16][R8.64], R67 ;  /* 0x000000430800e986 */ /* 0x000fe2000c101110 */
[----:B------:R-:W-:Y:S01]  /*4b20*/  ISETP.LT.OR P6, PT, R27, 0x2, !P0 ;  /* 0x000000021b00780c */ /* 0x000fe200047c1670 */
[-C--:B------:R-:W-:Y:S01]  /*4b30*/  FMUL R56, R56, R3.reuse ;  /* 0x0000000338387220 */ /* 0x080fe20000400000 */
[-C--:B------:R-:W-:Y:S01]  /*4b40*/  FMUL R11, R11, R3.reuse ;  /* 0x000000030b0b7220 */ /* 0x080fe20000400000 */
[----:B------:R0:W-:Y:S01]  /*4b50*/  @!P3 STG.E.U8 desc[UR16][R8.64+0x1], R15 ;  /* 0x0000010f0800b986 */ /* 0x0001e2000c101110 */
[----:B------:R-:W-:Y:S01]  /*4b60*/  ISETP.LT.OR P3, PT, R27, 0x9, !P1 ;  /* 0x000000091b00780c */ /* 0x000fe20004f61670 */
[----:B------:R-:W-:Y:S01]  /*4b70*/  FMUL R22, R22, R3 ;  /* 0x0000000316167220 */ /* 0x000fe20000400000 */
[----:B------:R-:W-:Y:S01]  /*4b80*/  F2FP.SATFINITE.E4M3.F32.PACK_AB_MERGE_C R57, RZ, R57, RZ ;  /* 0x00000039ff39723e */ /* 0x000fe200048070ff */
[----:B------:R-:W-:Y:S01]  /*4b90*/  @!P5 STG.E.U8 desc[UR16][R6.64], R65 ;  /* 0x000000410600d986 */ /* 0x000fe2000c101110 */
[----:B-1----:R-:W-:-:S02]  /*4ba0*/  F2FP.SATFINITE.E4M3.F32.PACK_AB_MERGE_C R13, RZ, R66, RZ ;  /* 0x00000042ff0d723e */ /* 0x002fc400048070ff */
[C---:B------:R-:W-:Y:S02]  /*4bb0*/  ISETP.LT.OR P5, PT, R27.reuse, 0x9, !P0 ;  /* 0x000000091b00780c */ /* 0x040fe400047a1670 */
[----:B------:R-:W-:Y:S01]  /*4bc0*/  F2FP.SATFINITE.E4M3.F32.PACK_AB_MERGE_C R23, RZ, R23, RZ ;  /* 0x00000017ff17723e */ /* 0x000fe200048070ff */
[----:B------:R1:W-:Y:S01]  /*4bd0*/  @!P6 STG.E.U8 desc[UR16][R6.64+0x1], R13 ;  /* 0x0000010d0600e986 */ /* 0x0003e2000c101110 */
[C---:B------:R-:W-:Y:S02]  /*4be0*/  ISETP.LT.OR P6, PT, R27.reuse, 0xa, !P0 ;  /* 0x0000000a1b00780c */ /* 0x040fe400047c1670 */
[----:B0-----:R-:W-:Y:S01]  /*4bf0*/  F2FP.SATFINITE.E4M3.F32.PACK_AB_MERGE_C R15, RZ, R64, RZ ;  /* 0x00000040ff0f723e */ /* 0x001fe200048070ff */
[----:B------:R-:W-:Y:S01]  /*4c00*/  @!P3 STG.E.U8 desc[UR16][R8.64+0x8], R63 ;  /* 0x0000083f0800b986 */ /* 0x000fe2000c101110 */
[C---:B------:R-:W-:Y:S02]  /*4c10*/  ISETP.LT.OR P3, PT, R27.reuse, 0x11, !P1 ;  /* 0x000000111b00780c */ /* 0x040fe40004f61670 */
[----:B------:R-:W-:Y:S01]  /*4c20*/  F2FP.SATFINITE.E4M3.F32.PACK_AB_MERGE_C R11, RZ, R11, RZ ;  /* 0x0000000bff0b723e */ /* 0x000fe200048070ff */
[----:B------:R0:W-:Y:S01]  /*4c30*/  @!P2 STG.E.U8 desc[UR16][R8.64+0x9], R15 ;  /* 0x0000090f0800a986 */ /* 0x0001e2000c101110 */
[----:B------:R-:W-:-:S02]  /*4c40*/  ISETP.LT.OR P2, PT, R27, 0x12, !P1 ;  /* 0x000000121b00780c */ /* 0x000fc40004f41670 */
[----:B------:R-:W-:Y:S01]  /*4c50*/  F2FP.SATFINITE.E4M3.F32.PACK_AB_MERGE_C R17, RZ, R22, RZ ;  /* 0x00000016ff11723e */ /* 0x000fe200048070ff */
[----:B------:R-:W-:Y:S01]  /*4c60*/  @!P5 STG.E.U8 desc[UR16][R6.64+0x8], R61 ;  /* 0x0000083d0600d986 */ /* 0x000fe2000c101110 */
[----:B-1----:R-:W-:Y:S02]  /*4c70*/  F2FP.SATFINITE.E4M3.F32.PACK_AB_MERGE_C R13, RZ, R62, RZ ;  /* 0x0000003eff0d723e */ /* 0x002fe400048070ff */
[----:B------:R-:W-:-:S03]  /*4c80*/  ISETP.LT.OR P5, PT, R27, 0x11, !P0 ;  /* 0x000000111b00780c */ /* 0x000fc600047a1670 */
[----:B------:R1:W-:Y:S01]  /*4c90*/  @!P6 STG.E.U8 desc[UR16][R6.64+0x9], R13 ;  /* 0x0000090d0600e986 */ /* 0x0003e2000c101110 */
[C---:B------:R-:W-:Y:S02]  /*4ca0*/  ISETP.LT.OR P6, PT, R27.reuse, 0x12, !P0 ;  /* 0x000000121b00780c */ /* 0x040fe400047c1670 */
[----:B0-----:R-:W-:Y:S01]  /*4cb0*/  F2FP.SATFINITE.E4M3.F32.PACK_AB_MERGE_C R15, RZ, R60, RZ ;  /* 0x0000003cff0f723e */ /* 0x001fe200048070ff */
[----:B------:R-:W-:Y:S01]  /*4cc0*/  @!P3 STG.E.U8 desc[UR16][R8.64+0x10], R59 ;  /* 0x0000103b0800b986 */ /* 0x000fe2000c101110 */
[C---:B------:R-:W-:Y:S02]  /*4cd0*/  ISETP.LT.OR P3, PT, R27.reuse, 0x19, !P0 ;  /* 0x000000191b00780c */ /* 0x040fe40004761670 */
[C---:B------:R-:W-:Y:S01]  /*4ce0*/  ISETP.LT.OR P0, PT, R27.reuse, 0x1a, !P0 ;  /* 0x0000001a1b00780c */ /* 0x040fe20004701670 */
[----:B------:R0:W-:Y:S01]  /*4cf0*/  @!P2 STG.E.U8 desc[UR16][R8.64+0x11], R15 ;  /* 0x0000110f0800a986 */ /* 0x0001e2000c101110 */
[C---:B------:R-:W-:Y:S02]  /*4d00*/  ISETP.LT.OR P2, PT, R27.reuse, 0x19, !P1 ;  /* 0x000000191b00780c */ /* 0x040fe40004f41670 */
[----:B------:R-:W-:Y:S01]  /*4d10*/  ISETP.LT.OR P1, PT, R27, 0x1a, !P1 ;  /* 0x0000001a1b00780c */ /* 0x000fe20004f21670 */
[----:B------:R2:W-:Y:S01]  /*4d20*/  @!P5 STG.E.U8 desc[UR16][R6.64+0x10], R57 ;  /* 0x000010390600d986 */ /* 0x0005e2000c101110 */
[----:B-1----:R-:W-:-:S05]  /*4d30*/  F2FP.SATFINITE.E4M3.F32.PACK_AB_MERGE_C R13, RZ, R58, RZ ;  /* 0x0000003aff0d723e */ /* 0x002fca00048070ff */
[----:B------:R2:W-:Y:S01]  /*4d40*/  @!P6 STG.E.U8 desc[UR16][R6.64+0x11], R13 ;  /* 0x0000110d0600e986 */ /* 0x0005e2000c101110 */
[----:B0-----:R-:W-:-:S03]  /*4d50*/  F2FP.SATFINITE.E4M3.F32.PACK_AB_MERGE_C R15, RZ, R56, RZ ;  /* 0x00000038ff0f723e */ /* 0x001fc600048070ff */
[----:B------:R2:W-:Y:S04]  /*4d60*/  @!P2 STG.E.U8 desc[UR16][R8.64+0x18], R23 ;  /* 0x000018170800a986 */ /* 0x0005e8000c101110 */
[----:B------:R2:W-:Y:S04]  /*4d70*/  @!P1 STG.E.U8 desc[UR16][R8.64+0x19], R15 ;  /* 0x0000190f08009986 */ /* 0x0005e8000c101110 */
[----:B------:R2:W-:Y:S04]  /*4d80*/  @!P3 STG.E.U8 desc[UR16][R6.64+0x18], R11 ;  /* 0x0000180b0600b986 */ /* 0x0005e8000c101110 */
[----:B------:R2:W-:Y:S02]  /*4d90*/  @!P0 STG.E.U8 desc[UR16][R6.64+0x19], R17 ;  /* 0x0000191106008986 */ /* 0x0005e4000c101110 */
.L_x_98:
[----:B------:R-:W-:Y:S05]  /*4da0*/  BSYNC B0 ;  /* 0x0000000000007941 */ /* 0x000fea0003800000 */
.L_x_32:
[----:B------:R-:W-:Y:S01]  /*4db0*/  ULDC UR6, c[0x0][0xc] ;  /* 0x0000030000067ab9 */ /* 0x000fe20000000800 */
[----:B------:R-:W-:Y:S01]  /*4dc0*/  ULDC UR7, c[0x0][0x10] ;  /* 0x0000040000077ab9 */ /* 0x000fe20000000800 */
[----:B0-2---:R-:W0:Y:S01]  /*4dd0*/  LDC R9, c[0x0][0x14] ;  /* 0x00000500ff097b82 */ /* 0x005e220000000800 */
[----:B------:R-:W-:Y:S01]  /*4de0*/  UIMAD.WIDE.U32 UR6, UR6, UR7, URZ ;  /* 0x00000007060672a5 */ /* 0x000fe2000f8e003f */
[----:B------:R-:W-:Y:S02]  /*4df0*/  IMAD.MOV.U32 R6, RZ, RZ, R0 ;  /* 0x000000ffff067224 */ /* 0x000fe400078e0000 */
[----:B------:R-:W-:Y:S02]  /*4e00*/  IMAD.MOV.U32 R7, RZ, RZ, R5 ;  /* 0x000000ffff077224 */ /* 0x000fe400078e0005 */
[----:B-1-34-:R-:W-:Y:S02]  /*4e10*/  IMAD.MOV.U32 R12, RZ, RZ, -0x1 ;  /* 0xffffffffff0c7424 */ /* 0x01afe400078e00ff */
[----:B------:R-:W-:-:S02]  /*4e20*/  IMAD.MOV.U32 R21, RZ, RZ, -0x1 ;  /* 0xffffffffff157424 */ /* 0x000fc400078e00ff */
[----:B0-----:R-:W-:-:S04]  /*4e30*/  IMAD.WIDE.U32 R6, R9, UR6, R6 ;  /* 0x0000000609067c25 */ /* 0x001fc8000f8e0006 */
[----:B------:R-:W-:Y:S01]  /*4e40*/  IMAD R5, R9, UR7, RZ ;  /* 0x0000000709057c24 */ /* 0x000fe2000f8e02ff */
[----:B------:R-:W-:Y:S01]  /*4e50*/  ULDC.64 UR6, c[0x0][0x650] ;  /* 0x0001940000067ab9 */ /* 0x000fe20000000a00 */
[----:B------:R-:W-:Y:S01]  /*4e60*/  IMAD.MOV.U32 R0, RZ, RZ, R6 ;  /* 0x000000ffff007224 */ /* 0x000fe200078e0006 */
[----:B------:R-:W-:Y:S01]  /*4e70*/  ISETP.GE.U32.AND P0, PT, R6, UR6, PT ;  /* 0x0000000606007c0c */ /* 0x000fe2000bf06070 */
[----:B------:R-:W-:Y:S01]  /*4e80*/  IMAD.IADD R5, R7, 0x1, R5 ;  /* 0x0000000107057824 */ /* 0x000fe200078e0205 */
[----:B------:R-:W-:-:S04]  /*4e90*/  PRMT R7, RZ, 0x7610, R7 ;  /* 0x00007610ff077816 */ /* 0x000fc80000000007 */
[----:B------:R-:W-:-:S13]  /*4ea0*/  ISETP.GE.U32.AND.EX P0, PT, R5, UR7, PT, P0 ;  /* 0x0000000705007c0c */ /* 0x000fda000bf06100 */
[----:B------:R-:W-:Y:S05]  /*4eb0*/  @P0 BRA `(.L_x_99) ;  /* 0x0000000400640947 */ /* 0x000fea0003800000 */
[----:B------:R-:W0:Y:S01]  /*4ec0*/  S2R R20, SR_CTAID.X ;  /* 0x0000000000147919 */ /* 0x000e220000002500 */
[----:B------:R-:W1:Y:S01]  /*4ed0*/  LDC.64 R14, c[0x0][0x628] ;  /* 0x00018a00ff0e7b82 */ /* 0x000e620000000a00 */
[----:B------:R-:W-:Y:S01]  /*4ee0*/  ULDC UR6, c[0x0][0x150] ;  /* 0x0000540000067ab9 */ /* 0x000fe20000000800 */
[----:B------:R-:W-:Y:S01]  /*4ef0*/  IMAD.MOV.U32 R12, RZ, RZ, R0 ;  /* 0x000000ffff0c7224 */ /* 0x000fe200078e0000 */
[----:B------:R-:W2:Y:S01]  /*4f00*/  S2R R24, SR_CTAID.Y ;  /* 0x0000000000187919 */ /* 0x000ea20000002600 */
[----:B------:R-:W-:-:S04]  /*4f10*/  IMAD.MOV.U32 R13, RZ, RZ, R5 ;  /* 0x000000ffff0d7224 */ /* 0x000fc800078e0005 */
[----:B------:R-:W3:Y:S08]  /*4f20*/  LDC R23, c[0x0][0x144] ;  /* 0x00005100ff177b82 */ /* 0x000ef00000000800 */
[----:B------:R-:W4:Y:S08]  /*4f30*/  LDC R16, c[0x0][0x630] ;  /* 0x00018c00ff107b82 */ /* 0x000f300000000800 */
[----:B------:R-:W2:Y:S01]  /*4f40*/  LDC.64 R18, c[0x0][0x620] ;  /* 0x00018800ff127b82 */ /* 0x000ea20000000a00 */
[----:B-1----:R-:W-:-:S04]  /*4f50*/  ISETP.NE.U32.AND P0, PT, R14, RZ, PT ;  /* 0x000000ff0e00720c */ /* 0x002fc80003f05070 */
[----:B------:R-:W-:Y:S02]  /*4f60*/  ISETP.NE.AND.EX P0, PT, R15, RZ, PT, P0 ;  /* 0x000000ff0f00720c */ /* 0x000fe40003f05300 */
[----:B0-----:R-:W-:-:S05]  /*4f70*/  I2FP.F32.U32 R6, R20 ;  /* 0x0000001400067245 */ /* 0x001fca0000201000 */
[----:B------:R-:W-:-:S04]  /*4f80*/  FMUL R6, R6, UR6 ;  /* 0x0000000606067c20 */ /* 0x000fc80008400000 */
[----:B------:R0:W1:Y:S02]  /*4f90*/  F2I.U32.TRUNC.NTZ R22, R6 ;  /* 0x0000000600167305 */ /* 0x000064000020f000 */
[----:B---34-:R-:W-:Y:S05]  /*4fa0*/  @!P0 BRA `(.L_x_100) ;  /* 0x0000000000288947 */ /* 0x018fea0003800000 */
[----:B------:R-:W3:Y:S02]  /*4fb0*/  LDC R7, c[0x0][0x634] ;  /* 0x00018d00ff077b82 */ /* 0x000ee40000000800 */
[----:B---3--:R-:W-:-:S05]  /*4fc0*/  IADD3 R11, P0, R0, R7, RZ ;  /* 0x00000007000b7210 */ /* 0x008fca0007f1e0ff */
[----:B------:R-:W-:-:S04]  /*4fd0*/  IMAD.X R17, RZ, RZ, R5, P0 ;  /* 0x000000ffff117224 */ /* 0x000fc800000e0605 */
[----:B0-----:R-:W-:-:S04]  /*4fe0*/  IMAD.WIDE.U32 R6, R17, R14, RZ ;  /* 0x0000000e11067225 */ /* 0x001fc800078e00ff */
[----:B-----5:R-:W-:-:S04]  /*4ff0*/  IMAD.WIDE.U32 R8, P0, R11, R15, R6 ;  /* 0x0000000f0b087225 */ /* 0x020fc80007800006 */
[----:B------:R-:W-:-:S04]  /*5000*/  IMAD.WIDE.U32 R6, R11, R14, RZ ;  /* 0x0000000e0b067225 */ /* 0x000fc800078e00ff */
[----:B------:R-:W-:Y:S01]  /*5010*/  IMAD.X R13, RZ, RZ, RZ, P0 ;  /* 0x000000ffff0d7224 */ /* 0x000fe200000e06ff */
[----:B------:R-:W-:Y:S01]  /*5020*/  IADD3 RZ, P0, R7, R8, RZ ;  /* 0x0000000807ff7210 */ /* 0x000fe20007f1e0ff */
[----:B------:R-:W-:-:S04]  /*5030*/  IMAD.MOV.U32 R12, RZ, RZ, R9 ;  /* 0x000000ffff0c7224 */ /* 0x000fc800078e0009 */
[----:B------:R-:W-:-:S08]  /*5040*/  IMAD.WIDE.U32.X R12, R17, R15, R12, P0 ;  /* 0x0000000f110c7225 */ /* 0x000fd000000e040c */
.L_x_100:
[-CC-:B------:R-:W-:Y:S01]  /*5050*/  SHF.R.U64 R21, R12, R16.reuse, R13.reuse ;  /* 0x000000100c157219 */ /* 0x180fe2000000120d */
[----:B------:R-:W3:Y:S01]  /*5060*/  LDC.64 R30, c[0x0][0x640] ;  /* 0x00019000ff1e7b82 */ /* 0x000ee20000000a00 */
[----:B0-----:R-:W-:Y:S01]  /*5070*/  SHF.R.U32.HI R6, RZ, R16, R13 ;  /* 0x00000010ff067219 */ /* 0x001fe2000001160d */
[----:B-1----:R-:W-:Y:S01]  /*5080*/  IMAD.MOV R22, RZ, RZ, -R22 ;  /* 0x000000ffff167224 */ /* 0x002fe200078e0a16 */
[----:B------:R-:W-:Y:S01]  /*5090*/  IADD3 R9, P0, RZ, -R21, RZ ;  /* 0x80000015ff097210 */ /* 0x000fe20007f1e0ff */
[----:B------:R-:W-:Y:S01]  /*50a0*/  ULDC UR6, c[0x0][0x154] ;  /* 0x0000550000067ab9 */ /* 0x000fe20000000800 */
[----:B------:R-:W-:Y:S02]  /*50b0*/  IMAD.MOV.U32 R11, RZ, RZ, 0x1 ;  /* 0x00000001ff0b7424 */ /* 0x000fe400078e00ff */
[----:B------:R-:W-:Y:S01]  /*50c0*/  IMAD R23, R23, R22, R20 ;  /* 0x0000001617177224 */ /* 0x000fe200078e0214 */
[----:B------:R-:W0:Y:S01]  /*50d0*/  LDC R12, c[0x0][0x618] ;  /* 0x00018600ff0c7b82 */ /* 0x000e220000000800 */
[----:B------:R-:W-:-:S02]  /*50e0*/  IMAD.X R7, RZ, RZ, ~R6, P0 ;  /* 0x000000ffff077224 */ /* 0x000fc400000e0e06 */
[----:B------:R-:W-:Y:S02]  /*50f0*/  IMAD.MOV.U32 R6, RZ, RZ, R0 ;  /* 0x000000ffff067224 */ /* 0x000fe400078e0000 */
[-C--:B--2--5:R-:W-:Y:S02]  /*5100*/  IMAD R8, R7, R18.reuse, RZ ;  /* 0x0000001207087224 */ /* 0x0a4fe400078e02ff */
[----:B------:R-:W-:Y:S01]  /*5110*/  IMAD.MOV.U32 R7, RZ, RZ, R5 ;  /* 0x000000ffff077224 */ /* 0x000fe200078e0005 */
[----:B------:R-:W1:Y:S01]  /*5120*/  LDC R26, c[0x0][0x608] ;  /* 0x00018200ff1a7b82 */ /* 0x000e620000000800 */
[----:B------:R-:W-:-:S04]  /*5130*/  IMAD.WIDE.U32 R6, R9, R18, R6 ;  /* 0x0000001209067225 */ /* 0x000fc800078e0006 */
[----:B------:R-:W-:-:S03]  /*5140*/  IMAD R9, R9, R19, R8 ;  /* 0x0000001309097224 */ /* 0x000fc600078e0208 */
[----:B------:R-:W2:Y:S01]  /*5150*/  LDC R28, c[0x0][0x658] ;  /* 0x00019600ff1c7b82 */ /* 0x000ea20000000800 */
[----:B------:R-:W-:Y:S01]  /*5160*/  I2FP.F32.U32 R8, R24 ;  /* 0x0000001800087245 */ /* 0x000fe20000201000 */
[----:B------:R-:W-:Y:S01]  /*5170*/  IMAD.IADD R7, R7, 0x1, R9 ;  /* 0x0000000107077824 */ /* 0x000fe200078e0209 */
[----:B---3--:R-:W-:Y:S01]  /*5180*/  ISETP.NE.U32.AND P0, PT, R30, RZ, PT ;  /* 0x000000ff1e00720c */ /* 0x008fe20003f05070 */
[----:B------:R-:W-:Y:S02]  /*5190*/  IMAD.MOV.U32 R9, RZ, RZ, -0x1 ;  /* 0xffffffffff097424 */ /* 0x000fe400078e00ff */
[----:B------:R-:W-:Y:S02]  /*51a0*/  FMUL R8, R8, UR6 ;  /* 0x0000000608087c20 */ /* 0x000fe40008400000 */
[----:B------:R-:W3:Y:S01]  /*51b0*/  LDC R19, c[0x0][0x148] ;  /* 0x00005200ff137b82 */ /* 0x000ee20000000800 */
[----:B0-----:R-:W-:Y:S01]  /*51c0*/  SHF.R.U64 R16, R6, R12, R7 ;  /* 0x0000000c06107219 */ /* 0x001fe20000001207 */
[----:B------:R0:W4:Y:S01]  /*51d0*/  F2I.U32.TRUNC.NTZ R17, R8 ;  /* 0x0000000800117305 */ /* 0x000122000020f000 */
[----:B------:R-:W-:-:S02]  /*51e0*/  ISETP.NE.AND.EX P0, PT, R31, RZ, PT, P0 ;  /* 0x000000ff1f00720c */ /* 0x000fc40003f05300 */
[----:B------:R-:W-:-:S03]  /*51f0*/  SHF.R.U32.HI R7, RZ, R12, R7 ;  /* 0x0000000cff077219 */ /* 0x000fc60000011607 */
[----:B------:R-:W0:Y:S01]  /*5200*/  LDC R20, c[0x0][0x600] ;  /* 0x00018000ff147b82 */ /* 0x000e220000000800 */
[-CC-:B-1----:R-:W-:Y:S02]  /*5210*/  SHF.R.U64 R14, R16, R26.reuse, R7.reuse ;  /* 0x0000001a100e7219 */ /* 0x182fe40000001207 */
[----:B------:R-:W-:-:S05]  /*5220*/  SHF.R.U32.HI R7, RZ, R26, R7 ;  /* 0x0000001aff077219 */ /* 0x000fca0000011607 */
[----:B------:R-:W1:Y:S01]  /*5230*/  LDC R22, c[0x0][0x648] ;  /* 0x00019200ff167b82 */ /* 0x000e620000000800 */
[-CC-:B--2---:R-:W-:Y:S02]  /*5240*/  SHF.R.U64 R18, R14, R28.reuse, R7.reuse ;  /* 0x0000001c0e127219 */ /* 0x184fe40000001207 */
[-C--:B------:R-:W-:Y:S02]  /*5250*/  SHF.L.U32 R9, R9, R28.reuse, RZ ;  /* 0x0000001c09097219 */ /* 0x080fe400000006ff */
[-C--:B------:R-:W-:Y:S01]  /*5260*/  SHF.R.U32.HI R7, RZ, R28.reuse, R7 ;  /* 0x0000001cff077219 */ /* 0x080fe20000011607 */
[----:B------:R-:W-:Y:S01]  /*5270*/  IMAD.MOV.U32 R6, RZ, RZ, R18 ;  /* 0x000000ffff067224 */ /* 0x000fe200078e0012 */
[----:B------:R-:W-:Y:S01]  /*5280*/  SHF.L.U32 R26, R11, R28, RZ ;  /* 0x0000001c0b1a7219 */ /* 0x000fe200000006ff */
[----:B------:R-:W2:Y:S01]  /*5290*/  LDC R27, c[0x0][0x638] ;  /* 0x00018e00ff1b7b82 */ /* 0x000ea20000000800 */
[----:B------:R-:W-:-:S07]  /*52a0*/  LOP3.LUT R25, RZ, R9, RZ, 0x33, !PT ;  /* 0x00000009ff197212 */ /* 0x000fce00078e33ff */
[----:B------:R-:W0:Y:S01]  /*52b0*/  LDC R29, c[0x0][0x610] ;  /* 0x00018400ff1d7b82 */ /* 0x000e220000000800 */
[----:B----4-:R-:W-:Y:S05]  /*52c0*/  @!P0 BRA `(.L_x_101) ;  /* 0x0000000000288947 */ /* 0x010fea0003800000 */
[----:B------:R-:W4:Y:S02]  /*52d0*/  LDC R11, c[0x0][0x64c] ;  /* 0x00019300ff0b7b82 */ /* 0x000f240000000800 */
[----:B----4-:R-:W-:-:S05]  /*52e0*/  IADD3 R11, P0, R18, R11, RZ ;  /* 0x0000000b120b7210 */ /* 0x010fca0007f1e0ff */
[----:B------:R-:W-:-:S04]  /*52f0*/  IMAD.X R15, RZ, RZ, R7, P0 ;  /* 0x000000ffff0f7224 */ /* 0x000fc800000e0607 */
[----:B------:R-:W-:-:S04]  /*5300*/  IMAD.WIDE.U32 R6, R15, R30, RZ ;  /* 0x0000001e0f067225 */ /* 0x000fc800078e00ff */
[----:B0-----:R-:W-:-:S04]  /*5310*/  IMAD.WIDE.U32 R8, P0, R11, R31, R6 ;  /* 0x0000001f0b087225 */ /* 0x001fc80007800006 */
[----:B------:R-:W-:-:S04]  /*5320*/  IMAD.WIDE.U32 R6, R11, R30, RZ ;  /* 0x0000001e0b067225 */ /* 0x000fc800078e00ff */
[----:B------:R-:W-:Y:S01]  /*5330*/  IMAD.X R13, RZ, RZ, RZ, P0 ;  /* 0x000000ffff0d7224 */ /* 0x000fe200000e06ff */
[----:B------:R-:W-:Y:S01]  /*5340*/  IADD3 RZ, P0, R7, R8, RZ ;  /* 0x0000000807ff7210 */ /* 0x000fe20007f1e0ff */
[----:B------:R-:W-:-:S04]  /*5350*/  IMAD.MOV.U32 R12, RZ, RZ, R9 ;  /* 0x000000ffff0c7224 */ /* 0x000fc800078e0009 */
[----:B------:R-:W-:-:S08]  /*5360*/  IMAD.WIDE.U32.X R6, R15, R31, R12, P0 ;  /* 0x0000001f0f067225 */ /* 0x000fd000000e040c */
.L_x_101:
[----:B-1----:R-:W-:Y:S01]  /*5370*/  SHF.R.U64 R6, R6, R22, R7 ;  /* 0x0000001606067219 */ /* 0x002fe20000001207 */
[----:B0-----:R-:W-:Y:S01]  /*5380*/  VIADD R11, R20, 0xffffffff ;  /* 0xffffffff140b7836 */ /* 0x001fe20000000000 */
[----:B------:R-:W-:Y:S01]  /*5390*/  LOP3.LUT R9, R14, R25, RZ, 0xc0, !PT ;  /* 0x000000190e097212 */ /* 0x000fe200078ec0ff */
[----:B------:R-:W-:Y:S02]  /*53a0*/  IMAD.MOV R17, RZ, RZ, -R17 ;  /* 0x000000ffff117224 */ /* 0x000fe400078e0a11 */
[----:B------:R-:W-:Y:S02]  /*53b0*/  IMAD.MOV R7, RZ, RZ, -R6 ;  /* 0x000000ffff077224 */ /* 0x000fe400078e0a06 */
[----:B------:R-:W-:Y:S01]  /*53c0*/  IMAD R26, R26, R6, R9 ;  /* 0x000000061a1a7224 */ /* 0x000fe200078e0209 */
[----:B------:R-:W-:Y:S01]  /*53d0*/  LOP3.LUT R9, R16, R11, RZ, 0xc0, !PT ;  /* 0x0000000b10097212 */ /* 0x000fe200078ec0ff */
[----:B---3--:R-:W-:Y:S02]  /*53e0*/  @P4 IMAD R23, R19, R17, R24 ;  /* 0x0000001113174224 */ /* 0x008fe400078e0218 */
[----:B--2---:R-:W-:-:S02]  /*53f0*/  IMAD R6, R7, R27, R18 ;  /* 0x0000001b07067224 */ /* 0x004fc400078e0212 */
[----:B------:R-:W-:Y:S02]  /*5400*/  IMAD R26, R26, R29, R23 ;  /* 0x0000001d1a1a7224 */ /* 0x000fe400078e0217 */
[----:B------:R-:W-:Y:S02]  /*5410*/  IMAD R9, R6, R20, R9 ;  /* 0x0000001406097224 */ /* 0x000fe400078e0209 */
[----:B------:R-:W-:-:S03]  /*5420*/  IMAD.MOV.U32 R7, RZ, RZ, 0x1 ;  /* 0x00000001ff077424 */ /* 0x000fc600078e00ff */
[----:B------:R-:W-:Y:S02]  /*5430*/  SEL R12, R9, R26, !P4 ;  /* 0x0000001a090c7207 */ /* 0x000fe40006000000 */
[----:B------:R-:W-:-:S07]  /*5440*/  SEL R26, R26, R9, !P4 ;  /* 0x000000091a1a7207 */ /* 0x000fce0006000000 */
.L_x_99:
[----:B------:R-:W-:Y:S01]  /*5450*/  LOP3.LUT P0, RZ, R7, 0xff, RZ, 0xc0, !PT ;  /* 0x000000ff07ff7812 */ /* 0x000fe2000780c0ff */
[----:B------:R-:W-:-:S12]  /*5460*/  IMAD.MOV.U32 R16, RZ, RZ, R26 ;  /* 0x000000ffff107224 */ /* 0x000fd800078e001a */
[----:B------:R-:W-:Y:S05]  /*5470*/  @P0 BRA `(.L_x_102) ;  /* 0xffffffbc00000947 */ /* 0x000fea000383ffff */
[----:B------:R-:W-:Y:S05]  /*5480*/  EXIT ;  /* 0x000000000000794d */ /* 0x000fea0003800000 */
.L_x_4:
[----:B0-----:R-:W-:Y:S01]  /*5490*/  ULDC.64 UR4, c[0x0][0x650] ;  /* 0x0001940000047ab9 */ /* 0x001fe20000000a00 */
        /* <DEDUP_REMOVED lines=25> */
.L_x_104:
[-CC-:B------:R-:W-:Y:S01]  /*5630*/  SHF.R.U64 R16, R14, R18.reuse, R15.reuse ;  /* 0x000000120e107219 */ /* 0x180fe2000000120f */
[----:B------:R-:W0:Y:S01]  /*5640*/  LDC R22, c[0x0][0x618] ;  /* 0x00018600ff167b82 */ /* 0x000e220000000800 */
[----:B------:R-:W-:Y:S01]  /*5650*/  SHF.R.U32.HI R7, RZ, R18, R15 ;  /* 0x00000012ff077219 */ /* 0x000fe2000001160f */
[----:B------:R-:W-:Y:S01]  /*5660*/  ULDC UR4, c[0x0][0x150] ;  /* 0x0000540000047ab9 */ /* 0x000fe20000000800 */
[----:B------:R-:W-:Y:S01]  /*5670*/  IADD3 R9, P0, RZ, -R16, RZ ;  /* 0x80000010ff097210 */ /* 0x000fe20007f1e0ff */
[----:B------:R-:W-:Y:S01]  /*5680*/  IMAD.MOV.U32 R10, RZ, RZ, R0 ;  /* 0x000000ffff0a7224 */ /* 0x000fe200078e0000 */
[----:B------:R-:W-:Y:S01]  /*5690*/  I2FP.F32.U32 R12, R6 ;  /* 0x00000006000c7245 */ /* 0x000fe20000201000 */
[----:B------:R-:W-:Y:S02]  /*56a0*/  IMAD.MOV.U32 R11, RZ, RZ, R5 ;  /* 0x000000ffff0b7224 */ /* 0x000fe400078e0005 */
[----:B------:R-:W1:Y:S01]  /*56b0*/  LDC.64 R24, c[0x0][0x640] ;  /* 0x00019000ff187b82 */ /* 0x000e620000000a00 */
[----:B------:R-:W-:-:S02]  /*56c0*/  IMAD.X R7, RZ, RZ, ~R7, P0 ;  /* 0x000000ffff077224 */ /* 0x000fc400000e0e07 */
[----:B------:R-:W-:Y:S01]  /*56d0*/  FMUL R13, R12, UR4 ;  /* 0x000000040c0d7c20 */ /* 0x000fe20008400000 */
[----:B------:R-:W-:Y:S01]  /*56e0*/  IMAD.WIDE.U32 R10, R9, R20, R10 ;  /* 0x00000014090a7225 */ /* 0x000fe200078e000a */
[----:B------:R-:W-:-:S03]  /*56f0*/  ULDC UR4, c[0x0][0x154] ;  /* 0x0000550000047ab9 */ /* 0x000fc60000000800 */
[----:B------:R-:W-:Y:S01]  /*5700*/  IMAD R12, R7, R20, RZ ;  /* 0x00000014070c7224 */ /* 0x000fe200078e02ff */
[----:B------:R-:W2:Y:S01]  /*5710*/  LDC R15, c[0x0][0x144] ;  /* 0x00005100ff0f7b82 */ /* 0x000ea20000000800 */
[----:B------:R-:W3:Y:S02]  /*5720*/  F2I.U32.TRUNC.NTZ R13, R13 ;  /* 0x0000000d000d7305 */ /* 0x000ee4000020f000 */
[----:B------:R-:W-:Y:S02]  /*5730*/  IMAD R7, R9, R21, R12 ;  /* 0x0000001509077224 */ /* 0x000fe400078e020c */
[----:B------:R-:W-:Y:S02]  /*5740*/  IMAD.MOV.U32 R12, RZ, RZ, 0x1 ;  /* 0x00000001ff0c7424 */ /* 0x000fe400078e00ff */
[----:B------:R-:W-:Y:S01]  /*5750*/  IMAD.IADD R7, R11, 0x1, R7 ;  /* 0x000000010b077824 */ /* 0x000fe200078e0207 */
[----:B------:R-:W4:Y:S04]  /*5760*/  LDC R18, c[0x0][0x608] ;  /* 0x00018200ff127b82 */ /* 0x000f280000000800 */
[----:B0-----:R-:W-:-:S02]  /*5770*/  SHF.R.U64 R14, R10, R22, R7 ;  /* 0x000000160a0e7219 */ /* 0x001fc40000001207 */
[----:B------:R-:W-:Y:S02]  /*5780*/  I2FP.F32.U32 R10, R8 ;  /* 0x00000008000a7245 */ /* 0x000fe40000201000 */
[----:B------:R-:W0:Y:S01]  /*5790*/  LDC R23, c[0x0][0x658] ;  /* 0x00019600ff177b82 */ /* 0x000e220000000800 */
[----:B-1----:R-:W-:Y:S01]  /*57a0*/  ISETP.NE.U32.AND P0, PT, R24, RZ, PT ;  /* 0x000000ff1800720c */ /* 0x002fe20003f05070 */
[----:B---3--:R-:W-:Y:S01]  /*57b0*/  IMAD.MOV R9, RZ, RZ, -R13 ;  /* 0x000000ffff097224 */ /* 0x008fe200078e0a0d */
[----:B------:R-:W-:Y:S01]  /*57c0*/  SHF.R.U32.HI R7, RZ, R22, R7 ;  /* 0x00000016ff077219 */ /* 0x000fe20000011607 */
[----:B------:R-:W-:Y:S01]  /*57d0*/  FMUL R10, R10, UR4 ;  /* 0x000000040a0a7c20 */ /* 0x000fe20008400000 */
[----:B------:R-:W-:-:S03]  /*57e0*/  ISETP.NE.AND.EX P0, PT, R25, RZ, PT, P0 ;  /* 0x000000ff1900720c */ /* 0x000fc60003f05300 */
[----:B------:R-:W1:Y:S01]  /*57f0*/  LDC R21, c[0x0][0x148] ;  /* 0x00005200ff157b82 */ /* 0x000e620000000800 */
[----:B--2---:R-:W-:Y:S01]  /*5800*/  IMAD R22, R15, R9, R6 ;  /* 0x000000090f167224 */ /* 0x004fe200078e0206 */
[----:B------:R2:W3:Y:S06]  /*5810*/  F2I.U32.TRUNC.NTZ R19, R10 ;  /* 0x0000000a00137305 */ /* 0x0004ec000020f000 */
[----:B------:R-:W1:Y:S01]  /*5820*/  LDC R20, c[0x0][0x600] ;  /* 0x00018000ff147b82 */ /* 0x000e620000000800 */
[-CC-:B----4-:R-:W-:Y:S02]  /*5830*/  SHF.R.U64 R17, R14, R18.reuse, R7.reuse ;  /* 0x000000120e117219 */ /* 0x190fe40000001207 */
[----:B------:R-:W-:Y:S01]  /*5840*/  SHF.R.U32.HI R6, RZ, R18, R7 ;  /* 0x00000012ff067219 */ /* 0x000fe20000011607 */
[----:B------:R-:W-:-:S04]  /*5850*/  IMAD.MOV.U32 R18, RZ, RZ, -0x1 ;  /* 0xffffffffff127424 */ /* 0x000fc800078e00ff */
[----:B------:R-:W4:Y:S01]  /*5860*/  LDC R26, c[0x0][0x648] ;  /* 0x00019200ff1a7b82 */ /* 0x000f220000000800 */
[-C--:B0-----:R-:W-:Y:S02]  /*5870*/  SHF.L.U32 R9, R18, R23.reuse, RZ ;  /* 0x0000001712097219 */ /* 0x081fe400000006ff */
[-CC-:B------:R-:W-:Y:S02]  /*5880*/  SHF.R.U64 R18, R17, R23.reuse, R6.reuse ;  /* 0x0000001711127219 */ /* 0x180fe40000001206 */
[-C--:B------:R-:W-:Y:S02]  /*5890*/  SHF.R.U32.HI R7, RZ, R23.reuse, R6 ;  /* 0x00000017ff077219 */ /* 0x080fe40000011606 */
[----:B------:R-:W-:Y:S01]  /*58a0*/  SHF.L.U32 R23, R12, R23, RZ ;  /* 0x000000170c177219 */ /* 0x000fe200000006ff */
[----:B------:R-:W0:Y:S01]  /*58b0*/  LDC R27, c[0x0][0x638] ;  /* 0x00018e00ff1b7b82 */ /* 0x000e220000000800 */
[----:B------:R-:W-:Y:S01]  /*58c0*/  LOP3.LUT R28, RZ, R9, RZ, 0x33, !PT ;  /* 0x00000009ff1c7212 */ /* 0x000fe200078e33ff */
[----:B------:R-:W-:-:S06]  /*58d0*/  IMAD.MOV.U32 R6, RZ, RZ, R18 ;  /* 0x000000ffff067224 */ /* 0x000fcc00078e0012 */
[----:B------:R-:W0:Y:S01]  /*58e0*/  LDC R29, c[0x0][0x610] ;  /* 0x00018400ff1d7b82 */ /* 0x000e220000000800 */
[----:B--23--:R-:W-:Y:S05]  /*58f0*/  @!P0 BRA `(.L_x_105) ;  /* 0x0000000000288947 */ /* 0x00cfea0003800000 */
[----:B------:R-:W2:Y:S02]  /*5900*/  LDC R9, c[0x0][0x64c] ;  /* 0x00019300ff097b82 */ /* 0x000ea40000000800 */
[----:B--2---:R-:W-:-:S05]  /*5910*/  IADD3 R9, P0, R18, R9, RZ ;  /* 0x0000000912097210 */ /* 0x004fca0007f1e0ff */
        /* <DEDUP_REMOVED lines=8> */
.L_x_105:
[----:B----4-:R-:W-:Y:S01]  /*59a0*/  SHF.R.U64 R7, R6, R26, R7 ;  /* 0x0000001a06077219 */ /* 0x010fe20000001207 */
[----:B-1----:R-:W-:Y:S01]  /*59b0*/  VIADD R11, R20, 0xffffffff ;  /* 0xffffffff140b7836 */ /* 0x002fe20000000000 */
[----:B------:R-:W-:Y:S01]  /*59c0*/  LOP3.LUT R6, R17, R28, RZ, 0xc0, !PT ;  /* 0x0000001c11067212 */ /* 0x000fe200078ec0ff */
[----:B------:R-:W-:Y:S02]  /*59d0*/  IMAD.MOV R19, RZ, RZ, -R19 ;  /* 0x000000ffff137224 */ /* 0x000fe400078e0a13 */
[----:B------:R-:W-:Y:S01]  /*59e0*/  IMAD.MOV R9, RZ, RZ, -R7 ;  /* 0x000000ffff097224 */ /* 0x000fe200078e0a07 */
[----:B------:R-:W-:Y:S01]  /*59f0*/  LOP3.LUT R11, R14, R11, RZ, 0xc0, !PT ;  /* 0x0000000b0e0b7212 */ /* 0x000fe200078ec0ff */
[----:B------:R-:W-:Y:S02]  /*5a00*/  @P4 IMAD R22, R21, R19, R8 ;  /* 0x0000001315164224 */ /* 0x000fe400078e0208 */
[----:B------:R-:W-:Y:S02]  /*5a10*/  IMAD R7, R23, R7, R6 ;  /* 0x0000000717077224 */ /* 0x000fe400078e0206 */
[----:B0-----:R-:W-:-:S02]  /*5a20*/  IMAD R6, R9, R27, R18 ;  /* 0x0000001b09067224 */ /* 0x001fc400078e0212 */
[----:B------:R-:W-:Y:S02]  /*5a30*/  IMAD R14, R7, R29, R22 ;  /* 0x0000001d070e7224 */ /* 0x000fe400078e0216 */
[----:B------:R-:W-:Y:S02]  /*5a40*/  IMAD R7, R6, R20, R11 ;  /* 0x0000001406077224 */ /* 0x000fe400078e020b */
[----:B------:R-:W-:Y:S02]  /*5a50*/  IMAD.MOV.U32 R10, RZ, RZ, 0x1 ;  /* 0x00000001ff0a7424 */ /* 0x000fe400078e00ff */
[----:B------:R-:W-:Y:S01]  /*5a60*/  IMAD.MOV.U32 R9, RZ, RZ, R16 ;  /* 0x000000ffff097224 */ /* 0x000fe200078e0010 */
[----:B------:R-:W-:Y:S02]  /*5a70*/  SEL R17, R7, R14, !P4 ;  /* 0x0000000e07117207 */ /* 0x000fe40006000000 */
[----:B------:R-:W-:-:S07]  /*5a80*/  SEL R14, R14, R7, !P4 ;  /* 0x000000070e0e7207 */ /* 0x000fce0006000000 */
.L_x_103:
[----:B------:R-:W-:-:S08]  /*5a90*/  NOP ;  /* 0x0000000000007918 */ /* 0x000fd00000000000 */
[----:B------:R-:W0:-:S00]  /*5aa0*/  USETMAXREG.DEALLOC.CTAPOOL 0x28 ;  /* 0x00000028000079c8 */ /* 0x000e0000080e0500 */
[----:B0-----:R-:W-:-:S13]  /*5ab0*/  ISETP.NE.AND P0, PT, R3, RZ, PT ;  /* 0x000000ff0300720c */ /* 0x001fda0003f05270 */
[----:B------:R-:W-:Y:S05]  /*5ac0*/  @P0 EXIT ;  /* 0x000000000000094d */ /* 0x000fea0003800000 */
[----:B------:R-:W-:Y:S01]  /*5ad0*/  LOP3.LUT P0, RZ, R10, 0xff, RZ, 0xc0, !PT ;  /* 0x000000ff0aff7812 */ /* 0x000fe2000780c0ff */
[----:B------:R-:W-:Y:S02]  /*5ae0*/  IMAD.MOV.U32 R10, RZ, RZ, 0x1 ;  /* 0x00000001ff0a7424 */ /* 0x000fe400078e00ff */
[----:B------:R-:W-:-:S10]  /*5af0*/  IMAD.MOV.U32 R13, RZ, RZ, RZ ;  /* 0x000000ffff0d7224 */ /* 0x000fd400078e00ff */
[----:B------:R-:W-:Y:S05]  /*5b00*/  @!P0 BRA `(.L_x_106) ;  /* 0x0000000c00388947 */ /* 0x000fea0003800000 */
[----:B------:R-:W0:Y:S01]  /*5b10*/  LDC R3, c[0x0][0x28c] ;  /* 0x0000a300ff037b82 */ /* 0x000e220000000800 */
[----:B------:R-:W-:Y:S01]  /*5b20*/  ULDC UR5, c[0x0][0x600] ;  /* 0x0001800000057ab9 */ /* 0x000fe20000000800 */
[----:B------:R-:W-:Y:S01]  /*5b30*/  ULDC UR4, c[0x0][0xc] ;  /* 0x0000030000047ab9 */ /* 0x000fe20000000800 */
[----:B------:R-:W-:Y:S01]  /*5b40*/  UIADD3 UR16, UR5, -0x1, URZ ;  /* 0xffffffff05107890 */ /* 0x000fe2000fffe03f */
[C---:B------:R-:W-:Y:S01]  /*5b50*/  LOP3.LUT P2, RZ, R2.reuse, 0x7f, RZ, 0xc0, !PT ;  /* 0x0000007f02ff7812 */ /* 0x040fe2000784c0ff */
[----:B------:R-:W-:Y:S01]  /*5b60*/  ULDC UR6, c[0x0][0x658] ;  /* 0x0001960000067ab9 */ /* 0x000fe20000000800 */
[----:B------:R-:W-:Y:S01]  /*5b70*/  ULDC UR5, c[0x0][0x10] ;  /* 0x0000040000057ab9 */ /* 0x000fe20000000800 */
[----:B------:R-:W-:Y:S01]  /*5b80*/  UMOV UR7, 0xffffffff ;  /* 0xffffffff00077882 */ /* 0x000fe20000000000 */
[----:B------:R-:W-:Y:S01]  /*5b90*/  UMOV UR8, 0x1 ;  /* 0x0000000100087882 */ /* 0x000fe20000000000 */
[----:B------:R-:W-:Y:S01]  /*5ba0*/  UIMAD.WIDE.U32 UR4, UR4, UR5, URZ ;  /* 0x00000005040472a5 */ /* 0x000fe2000f8e003f */
[----:B------:R-:W-:Y:S01]  /*5bb0*/  LOP3.LUT P0, RZ, R2, 0x1f, RZ, 0xc0, !PT ;  /* 0x0000001f02ff7812 */ /* 0x000fe2000780c0ff */
[----:B------:R-:W-:Y:S01]  /*5bc0*/  USHF.L.U32 UR7, UR7, UR6, URZ ;  /* 0x0000000607077299 */ /* 0x000fe2000800063f */
[----:B------:R-:W-:Y:S01]  /*5bd0*/  BSSY B0, `(.L_x_106) ;  /* 0x00000c1000007945 */ /* 0x000fe20003800000 */
[----:B------:R-:W-:Y:S01]  /*5be0*/  USHF.L.U32 UR18, UR8, UR6, URZ ;  /* 0x0000000608127299 */ /* 0x000fe2000800063f */
[----:B------:R-:W-:Y:S01]  /*5bf0*/  IMAD.MOV.U32 R15, RZ, RZ, 0x1 ;  /* 0x00000001ff0f7424 */ /* 0x000fe200078e00ff */
[----:B------:R-:W-:Y:S01]  /*5c00*/  LOP3.LUT R16, R4, 0x2, RZ, 0xfc, !PT ;  /* 0x0000000204107812 */ /* 0x000fe200078efcff */
[----:B------:R-:W-:Y:S01]  /*5c10*/  ULDC UR6, c[0x0][0x14] ;  /* 0x0000050000067ab9 */ /* 0x000fe20000000800 */
[----:B------:R-:W-:Y:S01]  /*5c20*/  PLOP3.LUT P0, PT, P0, P2, PT, 0x8a, 0x0 ;  /* 0x000000000000781c */ /* 0x000fe20000705172 */
[----:B------:R-:W-:Y:S01]  /*5c30*/  UIMAD.WIDE.U32 UR20, UR4, UR6, URZ ;  /* 0x00000006041472a5 */ /* 0x000fe2000f8e003f */
[----:B------:R-:W-:Y:S01]  /*5c40*/  IMAD.MOV.U32 R10, RZ, RZ, 0x1 ;  /* 0x00000001ff0a7424 */ /* 0x000fe200078e00ff */
[----:B------:R-:W-:Y:S01]  /*5c50*/  UIMAD UR13, UR5, UR6, URZ ;  /* 0x00000006050d72a4 */ /* 0x000fe2000f8e023f */
[----:B------:R-:W-:Y:S01]  /*5c60*/  IMAD.MOV.U32 R13, RZ, RZ, RZ ;  /* 0x000000ffff0d7224 */ /* 0x000fe200078e00ff */
[----:B------:R-:W-:Y:S01]  /*5c70*/  ULOP3.LUT UR17, URZ, UR7, URZ, 0x33, !UPT ;  /* 0x000000073f117292 */ /* 0x000fe2000f8e333f */
[----:B0-----:R-:W-:Y:S01]  /*5c80*/  VIADD R3, R3, 0x3f ;  /* 0x0000003f03037836 */ /* 0x001fe20000000000 */
[----:B------:R-:W-:Y:S01]  /*5c90*/  UIADD3 UR13, UR21, UR13, URZ ;  /* 0x0000000d150d7290 */ /* 0x000fe2000fffe03f */
[----:B------:R-:W-:-:S03]  /*5ca0*/  ULDC.64 UR22, c[0x0][0x198] ;  /* 0x0000660000167ab9 */ /* 0x000fc60000000a00 */
[----:B------:R-:W-:-:S04]  /*5cb0*/  SHF.R.S32.HI R6, RZ, 0x1f, R3 ;  /* 0x0000001fff067819 */ /* 0x000fc80000011403 */
[----:B------:R-:W-:-:S04]  /*5cc0*/  LEA.HI R6, R6, R3, RZ, 0x6 ;  /* 0x0000000306067211 */ /* 0x000fc800078f30ff */
[----:B------:R-:W-:-:S05]  /*5cd0*/  SHF.R.S32.HI R12, RZ, 0x6, R6 ;  /* 0x00000006ff0c7819 */ /* 0x000fca0000011406 */
[----:B------:R-:W-:-:S07]  /*5ce0*/  VIADD R11, R12, 0x1 ;  /* 0x000000010c0b7836 */ /* 0x000fce0000000000 */
.L_x_118:
[----:B------:R-:W-:-:S03]  /*5cf0*/  UMOV UR4, 0xffffffff ;  /* 0xffffffff00047882 */ /* 0x000fc60000000000 */
[----:B------:R-:W-:Y:S05]  /*5d00*/  BRA.DIV UR4, `(.L_x_107) ;  /* 0x0000001204c87947 */ /* 0x000fea000b800000 */
[----:B------:R-:W-:-:S13]  /*5d10*/  ELECT P1, URZ, PT ;  /* 0x00000000003f782f */ /* 0x000fda0003820000 */
.L_x_137:
[----:B------:R-:W0:Y:S01]  /*5d20*/  LDC R2, c[0x0][0x28c] ;  /* 0x0000a300ff027b82 */ /* 0x000e220000000800 */
[----:B------:R-:W-:Y:S01]  /*5d30*/  BSSY B1, `(.L_x_108) ;  /* 0x0000037000017945 */ /* 0x000fe20003800000 */
[----:B0-----:R-:W-:-:S13]  /*5d40*/  ISETP.LT.OR P1, PT, R2, 0x1, !P1 ;  /* 0x000000010200780c */ /* 0x001fda0004f21670 */
[----:B------:R-:W-:Y:S05]  /*5d50*/  @P1 BRA `(.L_x_109) ;  /* 0x0000000000d01947 */ /* 0x000fea0003800000 */
[----:B------:R-:W-:Y:S02]  /*5d60*/  IMAD.SHL.U32 R17, R17, 0x20, RZ ;  /* 0x0000002011117824 */ /* 0x000fe400078e00ff */
[----:B------:R-:W-:Y:S02]  /*5d70*/  IMAD.SHL.U32 R14, R14, 0x100, RZ ;  /* 0x000001000e0e7824 */ /* 0x000fe400078e00ff */
[----:B------:R-:W-:Y:S02]  /*5d80*/  IMAD.MOV.U32 R20, RZ, RZ, RZ ;  /* 0x000000ffff147224 */ /* 0x000fe400078e00ff */
[----:B------:R-:W-:Y:S02]  /*5d90*/  IMAD.MOV.U32 R2, RZ, RZ, R11 ;  /* 0x000000ffff027224 */ /* 0x000fe400078e000b */
[----:B------:R-:W-:Y:S02]  /*5da0*/  IMAD.MOV.U32 R3, RZ, RZ, R10 ;  /* 0x000000ffff037224 */ /* 0x000fe400078e000a */
[----:B------:R-:W-:-:S07]  /*5db0*/  IMAD.MOV.U32 R6, RZ, RZ, R13 ;  /* 0x000000ffff067224 */ /* 0x000fce00078e000d */
.L_x_113:
[----:B------:R-:W0:Y:S01]  /*5dc0*/  S2R R8, SR_CgaCtaId ;  /* 0x0000000000087919 */ /* 0x000e220000008800 */
[----:B------:R-:W-:-:S04]  /*5dd0*/  MOV R7, 0x400 ;  /* 0x0000040000077802 */ /* 0x000fc80000000f00 */
[----:B0-----:R-:W-:Y:S02]  /*5de0*/  LEA R19, R8, R7, 0x18 ;  /* 0x0000000708137211 */ /* 0x001fe400078ec0ff */
[----:B------:R-:W-:Y:S01]  /*5df0*/  SHF.L.U32 R7, R3, 0x1f, RZ ;  /* 0x0000001f03077819 */ /* 0x000fe200000006ff */
[----:B------:R-:W0:Y:S02]  /*5e00*/  @!P2 LDC R8, c[0x0][0x500] ;  /* 0x00014000ff08ab82 */ /* 0x000e240000000800 */
[----:B------:R-:W-:-:S04]  /*5e10*/  IMAD R18, R6, 0x8, R19 ;  /* 0x0000000806127824 */ /* 0x000fc800078e0213 */
[----:B------:R-:W1:Y:S02]  /*5e20*/  SYNCS.PHASECHK.TRANS64.TRYWAIT P1, [R18+URZ+0x60], R7 ;  /* 0x00006007120075a7 */ /* 0x000e64000802017f */
[----:B-1----:R-:W-:Y:S05]  /*5e30*/  @!P1 BRA `(.L_x_110) ;  /* 0x00000010009c9947 */ /* 0x002fea0003800000 */
.L_x_138:
[----:B-1----:R-:W-:Y:S01]  /*5e40*/  PRMT R7, R16, 0x9910, RZ ;  /* 0x0000991010077816 */ /* 0x002fe200000000ff */
[----:B0-----:R0:W-:Y:S03]  /*5e50*/  @!P2 SYNCS.ARRIVE.TRANS64 RZ, [R18+URZ], R8 ;  /* 0x0000000812ffa9a7 */ /* 0x0011e6000800003f */
[----:B------:R-:W-:-:S13]  /*5e60*/  ISETP.NE.AND P1, PT, R7, 0x2, PT ;  /* 0x000000020700780c */ /* 0x000fda0003f25270 */
[----:B0-----:R-:W-:Y:S05]  /*5e70*/  @P1 BRA `(.L_x_111) ;  /* 0x0000000000041947 */ /* 0x001fea0003800000 */
[----:B------:R-:W-:Y:S01]  /*5e80*/  BPT.TRAP 0x1 ;  /* 0x000000040000795c */ /* 0x000fe20000300000 */
.L_x_111:
[----:B------:R-:W-:Y:S05]  /*5e90*/  @P0 BRA `(.L_x_112) ;  /* 0x0000000000040947 */ /* 0x000fea0003800000 */
[----:B------:R-:W-:Y:S01]  /*5ea0*/  BPT.TRAP 0x1 ;  /* 0x000000040000795c */ /* 0x000fe20000300000 */
.L_x_112:
[--C-:B------:R-:W-:Y:S01]  /*5eb0*/  IMAD R7, R6, 0x4000, R19.reuse ;  /* 0x0000400006077824 */ /* 0x100fe200078e0213 */
[----:B------:R-:W-:Y:S01]  /*5ec0*/  R2UR UR9, R18 ;  /* 0x00000000120972ca */ /* 0x000fe200000e0000 */
[----:B------:R-:W-:Y:S01]  /*5ed0*/  IMAD R19, R6, 0x800, R19 ;  /* 0x0000080006137824 */ /* 0x000fe200078e0213 */
[----:B------:R-:W-:Y:S01]  /*5ee0*/  UIADD3 UR4, UP0, UR22, 0xf0, URZ ;  /* 0x000000f016047890 */ /* 0x000fe2000ff1e03f */
[----:B------:R-:W-:Y:S01]  /*5ef0*/  VIADD R2, R2, 0xffffffff ;  /* 0xffffffff02027836 */ /* 0x000fe20000000000 */
[----:B------:R-:W-:Y:S01]  /*5f00*/  R2UR UR5, R7 ;  /* 0x00000000070572ca */ /* 0x000fe200000e0000 */
[----:B------:R-:W-:Y:S01]  /*5f10*/  UIADD3 UR24, UP1, UR22, 0x1f0, URZ ;  /* 0x000001f016187890 */ /* 0x000fe2000ff3e03f */
[----:B------:R-:W-:Y:S01]  /*5f20*/  R2UR UR8, R19 ;  /* 0x00000000130872ca */ /* 0x000fe200000e0000 */
[----:B------:R-:W-:Y:S01]  /*5f30*/  VIADD R6, R6, 0x1 ;  /* 0x0000000106067836 */ /* 0x000fe20000000000 */
[----:B------:R-:W-:Y:S01]  /*5f40*/  R2UR UR11, R14 ;  /* 0x000000000e0b72ca */ /* 0x000fe200000e0000 */
[----:B------:R-:W-:Y:S01]  /*5f50*/  UIADD3.X UR25, URZ, UR23, URZ, UP1, !UPT ;  /* 0x000000173f197290 */ /* 0x000fe20008ffe43f */
[C---:B------:R-:W-:Y:S01]  /*5f60*/  R2UR UR10, R20.reuse ;  /* 0x00000000140a72ca */ /* 0x040fe200000e0000 */
[----:B------:R-:W-:Y:S01]  /*5f70*/  UMOV UR6, 0x0 ;  /* 0x0000000000067882 */ /* 0x000fe20000000000 */
[----:B------:R-:W-:Y:S01]  /*5f80*/  R2UR UR12, R9 ;  /* 0x00000000090c72ca */ /* 0x000fe200000e0000 */
[----:B------:R-:W-:Y:S01]  /*5f90*/  UMOV UR7, 0x10000000 ;  /* 0x1000000000077882 */ /* 0x000fe20000000000 */
[----:B------:R-:W-:Y:S01]  /*5fa0*/  R2UR UR19, R17 ;  /* 0x00000000111372ca */ /* 0x000fe200000e0000 */
[----:B------:R-:W-:Y:S01]  /*5fb0*/  VIADD R20, R20, 0x40 ;  /* 0x0000004014147836 */ /* 0x000fe20000000000 */
[----:B------:R-:W-:Y:S01]  /*5fc0*/  ISETP.GT.AND P3, PT, R2, 0x1, PT ;  /* 0x000000010200780c */ /* 0x000fe20003f64270 */
[----:B------:R-:W-:Y:S01]  /*5fd0*/  UIADD3 UR14, UR5, 0x180, URZ ;  /* 0x00000180050e7890 */ /* 0x000fe2000fffe03f */
[----:B------:R-:W-:Y:S01]  /*5fe0*/  ISETP.NE.AND P1, PT, R6, 0xc, PT ;  /* 0x0000000c0600780c */ /* 0x000fe20003f25270 */
[----:B------:R-:W-:-:S02]  /*5ff0*/  UIADD3.X UR5, URZ, UR23, URZ, UP0, !UPT ;  /* 0x000000173f057290 */ /* 0x000fc400087fe43f */
[----:B------:R-:W-:Y:S01]  /*6000*/  UIADD3 UR15, UR8, 0x30180, URZ ;  /* 0x00030180080f7890 */ /* 0x000fe2000fffe03f */
[----:B------:R-:W-:Y:S02]  /*6010*/  SEL R8, RZ, 0x1, P1 ;  /* 0x00000001ff087807 */ /* 0x000fe40000800000 */
[----:B------:R-:W-:Y:S01]  /*6020*/  UMOV UR8, UR14 ;  /* 0x0000000e00087c82 */ /* 0x000fe20008000000 */
[----:B------:R-:W-:Y:S02]  /*6030*/  SEL R6, R6, RZ, P1 ;  /* 0x000000ff06067207 */ /* 0x000fe40000800000 */
[----:B------:R-:W-:Y:S01]  /*6040*/  LOP3.LUT R3, R3, R8, RZ, 0x3c, !PT ;  /* 0x0000000803037212 */ /* 0x000fe200078e3cff */
[----:B------:R0:W-:Y:S02]  /*6050*/  UTMALDG.3D [UR8], [UR4], desc[UR6] ;  /* 0x00000608040075b4 */ /* 0x0001e40008011000 */
[----:B0-----:R-:W-:Y:S01]  /*6060*/  UMOV UR8, UR15 ;  /* 0x0000000f00087c82 */ /* 0x001fe20008000000 */
[----:B------:R-:W-:-:S02]  /*6070*/  UMOV UR11, UR19 ;  /* 0x00000013000b7c82 */ /* 0x000fc40008000000 */
[----:B------:R0:W-:Y:S02]  /*6080*/  UTMALDG.3D [UR8], [UR24], desc[UR6] ;  /* 0x00000608180075b4 */ /* 0x0001e40008011000 */
[----:B0-----:R-:W-:Y:S05]  /*6090*/  @P3 BRA `(.L_x_113) ;  /* 0xfffffffc00483947 */ /* 0x001fea000383ffff */
.L_x_109:
[----:B------:R-:W-:Y:S05]  /*60a0*/  BSYNC B1 ;  /* 0x0000000000017941 */ /* 0x000fea0003800000 */
.L_x_108:
[----:B------:R-:W-:Y:S01]  /*60b0*/  LOP3.LUT P3, RZ, R15, 0xff, RZ, 0xc0, !PT ;  /* 0x000000ff0fff7812 */ /* 0x000fe2000786c0ff */
[----:B------:R-:W-:Y:S01]  /*60c0*/  IMAD.IADD R6, R12, 0x1, R13 ;  /* 0x000000010c067824 */ /* 0x000fe200078e020d */
[----:B------:R-:W-:Y:S01]  /*60d0*/  IADD3 R0, P5, R0, UR20, RZ ;  /* 0x0000001400007c10 */ /* 0x000fe2000ffbe0ff */
[----:B------:R-:W-:Y:S01]  /*60e0*/  ULDC.64 UR4, c[0x0][0x650] ;  /* 0x0001940000047ab9 */ /* 0x000fe20000000a00 */
[----:B------:R-:W-:Y:S01]  /*60f0*/  BSSY B1, `(.L_x_114) ;  /* 0x000006c000017945 */ /* 0x000fe20003800000 */
[----:B------:R-:W-:Y:S01]  /*6100*/  IMAD.MOV.U32 R14, RZ, RZ, -0x1 ;  /* 0xffffffffff0e7424 */ /* 0x000fe200078e00ff */
[----:B------:R-:W-:Y:S01]  /*6110*/  ISETP.GT.U32.AND P1, PT, R6, 0xb, PT ;  /* 0x0000000b0600780c */ /* 0x000fe20003f24070 */
[----:B------:R-:W-:Y:S01]  /*6120*/  IMAD.MOV.U32 R17, RZ, RZ, -0x1 ;  /* 0xffffffffff117424 */ /* 0x000fe200078e00ff */
[----:B------:R-:W-:Y:S01]  /*6130*/  IADD3.X R5, R5, UR13, RZ, P5, !PT ;  /* 0x0000000d05057c10 */ /* 0x000fe2000affe4ff */
[----:B------:R-:W-:Y:S01]  /*6140*/  IMAD.MOV.U32 R9, RZ, RZ, -0x1 ;  /* 0xffffffffff097424 */ /* 0x000fe200078e00ff */
[----:B------:R-:W-:-:S02]  /*6150*/  ISETP.LT.U32.AND P1, PT, R12, 0xc, P1 ;  /* 0x0000000c0c00780c */ /* 0x000fc40000f21070 */
[----:B------:R-:W-:Y:S01]  /*6160*/  PRMT R15, RZ, 0x7610, R15 ;  /* 0x00007610ff0f7816 */ /* 0x000fe2000000000f */
[----:B------:R-:W0:Y:S01]  /*6170*/  @P3 S2R R3, SR_CgaCtaId ;  /* 0x0000000000033919 */ /* 0x000e220000008800 */
[----:B------:R-:W-:-:S04]  /*6180*/  @P3 MOV R2, 0x400 ;  /* 0x0000040000023802 */ /* 0x000fc80000000f00 */
[----:B0-----:R-:W-:Y:S01]  /*6190*/  @P3 LEA R7, R3, R2, 0x18 ;  /* 0x0000000203073211 */ /* 0x001fe200078ec0ff */
[----:B------:R-:W-:-:S03]  /*61a0*/  IMAD.WIDE.U32 R2, R6, -0x55555555, RZ ;  /* 0xaaaaaaab06027825 */ /* 0x000fc600078e00ff */
[----:B------:R0:W-:Y:S01]  /*61b0*/  @P3 SYNCS.ARRIVE.TRANS64.A1T0 RZ, [R7+URZ+0xd8], RZ ;  /* 0x0000d8ff07ff39a7 */ /* 0x0001e2000810003f */
[----:B------:R-:W-:Y:S02]  /*61c0*/  ISETP.GE.U32.AND P3, PT, R12, 0xc, PT ;  /* 0x0000000c0c00780c */ /* 0x000fe40003f66070 */
[----:B------:R-:W-:Y:S02]  /*61d0*/  PRMT R2, RZ, 0x7610, R2 ;  /* 0x00007610ff027816 */ /* 0x000fe40000000002 */
[----:B0-----:R-:W-:Y:S02]  /*61e0*/  SHF.R.U32.HI R7, RZ, 0x3, R3 ;  /* 0x00000003ff077819 */ /* 0x001fe40000011603 */
[----:B------:R-:W-:Y:S02]  /*61f0*/  SEL R3, RZ, 0x1, !P1 ;  /* 0x00000001ff037807 */ /* 0x000fe40004800000 */
[----:B------:R-:W-:Y:S01]  /*6200*/  ISETP.GE.U32.AND P1, PT, R0, UR4, PT ;  /* 0x0000000400007c0c */ /* 0x000fe2000bf26070 */
[----:B------:R-:W-:Y:S01]  /*6210*/  IMAD R13, R7, -0xc, R6 ;  /* 0xfffffff4070d7824 */ /* 0x000fe200078e0206 */
[----:B------:R-:W-:-:S02]  /*6220*/  LOP3.LUT R10, R10, R3, RZ, 0x3c, !PT ;  /* 0x000000030a0a7212 */ /* 0x000fc400078e3cff */
[----:B------:R-:W-:Y:S02]  /*6230*/  ISETP.GE.U32.AND.EX P1, PT, R5, UR5, PT, P1 ;  /* 0x0000000505007c0c */ /* 0x000fe4000bf26110 */
[----:B------:R-:W-:-:S11]  /*6240*/  @P3 LOP3.LUT R10, R10, 0x1, R7, 0x78, !PT ;  /* 0x000000010a0a3812 */ /* 0x000fd600078e7807 */
[----:B------:R-:W-:Y:S05]  /*6250*/  @P1 BRA `(.L_x_115) ;  /* 0x0000000400541947 */ /* 0x000fea0003800000 */
[----:B------:R-:W-:Y:S01]  /*6260*/  ULDC.64 UR4, c[0x0][0x628] ;  /* 0x00018a0000047ab9 */ /* 0x000fe20000000a00 */
[----:B------:R-:W0:Y:S01]  /*6270*/  S2R R17, SR_CTAID.X ;  /* 0x0000000000117919 */ /* 0x000e220000002500 */
[----:B------:R-:W-:Y:S01]  /*6280*/  ISETP.NE.U32.AND P1, PT, RZ, UR4, PT ;  /* 0x00000004ff007c0c */ /* 0x000fe2000bf25070 */
[----:B------:R-:W-:Y:S01]  /*6290*/  ULDC UR7, c[0x0][0x630] ;  /* 0x00018c0000077ab9 */ /* 0x000fe20000000800 */
[----:B------:R-:W-:Y:S01]  /*62a0*/  IMAD.MOV.U32 R2, RZ, RZ, R0 ;  /* 0x000000ffff027224 */ /* 0x000fe200078e0000 */
[----:B------:R-:W1:Y:S01]  /*62b0*/  S2R R14, SR_CTAID.Y ;  /* 0x00000000000e7919 */ /* 0x000e620000002600 */
[----:B------:R-:W-:Y:S01]  /*62c0*/  ISETP.NE.AND.EX P1, PT, RZ, UR5, PT, P1 ;  /* 0x00000005ff007c0c */ /* 0x000fe2000bf25310 */
[----:B------:R-:W-:-:S12]  /*62d0*/  IMAD.MOV.U32 R3, RZ, RZ, R5 ;  /* 0x000000ffff037224 */ /* 0x000fd800078e0005 */
[----:B------:R-:W-:Y:S05]  /*62e0*/  @!P1 BRA `(.L_x_116) ;  /* 0x0000000000289947 */ /* 0x000fea0003800000 */
[----:B------:R-:W-:Y:S02]  /*62f0*/  ULDC UR6, c[0x0][0x634] ;  /* 0x00018d0000067ab9 */ /* 0x000fe40000000800 */
[----:B------:R-:W-:-:S05]  /*6300*/  IADD3 R9, P1, R0, UR6, RZ ;  /* 0x0000000600097c10 */ /* 0x000fca000ff3e0ff */
[----:B------:R-:W-:-:S04]  /*6310*/  IMAD.X R19, RZ, RZ, R5, P1 ;  /* 0x000000ffff137224 */ /* 0x000fc800008e0605 */
[----:B------:R-:W-:-:S04]  /*6320*/  IMAD.WIDE.U32 R6, R19, UR4, RZ ;  /* 0x0000000413067c25 */ /* 0x000fc8000f8e00ff */
[----:B------:R-:W-:-:S04]  /*6330*/  IMAD.WIDE.U32 R6, P1, R9, UR5, R6 ;  /* 0x0000000509067c25 */ /* 0x000fc8000f820006 */
[----:B------:R-:W-:-:S04]  /*6340*/  IMAD.WIDE.U32 R8, R9, UR4, RZ ;  /* 0x0000000409087c25 */ /* 0x000fc8000f8e00ff */
[----:B------:R-:W-:Y:S01]  /*6350*/  IMAD.X R3, RZ, RZ, RZ, P1 ;  /* 0x000000ffff037224 */ /* 0x000fe200008e06ff */
[----:B------:R-:W-:Y:S01]  /*6360*/  IADD3 RZ, P1, R9, R6, RZ ;  /* 0x0000000609ff7210 */ /* 0x000fe20007f3e0ff */
[----:B------:R-:W-:-:S04]  /*6370*/  IMAD.MOV.U32 R2, RZ, RZ, R7 ;  /* 0x000000ffff027224 */ /* 0x000fc800078e0007 */
[----:B------:R-:W-:-:S08]  /*6380*/  IMAD.WIDE.U32.X R2, R19, UR5, R2, P1 ;  /* 0x0000000513027c25 */ /* 0x000fd000088e0402 */
.L_x_116:
[--C-:B------:R-:W-:Y:S01]  /*6390*/  SHF.R.U64 R8, R2, UR7, R3.reuse ;  /* 0x0000000702087c19 */ /* 0x100fe20008001203 */
[----:B------:R-:W-:Y:S01]  /*63a0*/  ULDC.64 UR4, c[0x0][0x620] ;  /* 0x0001880000047ab9 */ /* 0x000fe20000000a00 */
[----:B------:R-:W-:Y:S01]  /*63b0*/  SHF.R.U32.HI R2, RZ, UR7, R3 ;  /* 0x00000007ff027c19 */ /* 0x000fe20008011603 */
[----:B------:R-:W-:Y:S01]  /*63c0*/  IMAD.MOV.U32 R3, RZ, RZ, R5 ;  /* 0x000000ffff037224 */ /* 0x000fe200078e0005 */
[----:B------:R-:W-:Y:S01]  /*63d0*/  IADD3 R7, P1, RZ, -R8, RZ ;  /* 0x80000008ff077210 */ /* 0x000fe20007f3e0ff */
[----:B------:R-:W2:Y:S01]  /*63e0*/  LDC R22, c[0x0][0x144] ;  /* 0x00005100ff167b82 */ /* 0x000ea20000000800 */
[----:B0-----:R-:W-:Y:S01]  /*63f0*/  I2FP.F32.U32 R9, R17 ;  /* 0x0000001100097245 */ /* 0x001fe20000201000 */
[----:B------:R-:W-:Y:S01]  /*6400*/  ULDC.64 UR8, c[0x0][0x640] ;  /* 0x0001900000087ab9 */ /* 0x000fe20000000a00 */
[----:B------:R-:W-:Y:S01]  /*6410*/  ULDC UR6, c[0x0][0x608] ;  /* 0x0001820000067ab9 */ /* 0x000fe20000000800 */
[----:B------:R-:W-:Y:S01]  /*6420*/  IMAD.X R2, RZ, RZ, ~R2, P1 ;  /* 0x000000ffff027224 */ /* 0x000fe200008e0e02 */
[----:B------:R-:W-:-:S03]  /*6430*/  ISETP.NE.U32.AND P1, PT, RZ, UR8, PT ;  /* 0x00000008ff007c0c */ /* 0x000fc6000bf25070 */
[----:B------:R-:W-:Y:S01]  /*6440*/  IMAD R6, R2, UR4, RZ ;  /* 0x0000000402067c24 */ /* 0x000fe2000f8e02ff */
[----:B------:R-:W0:Y:S01]  /*6450*/  LDC R19, c[0x0][0x148] ;  /* 0x00005200ff137b82 */ /* 0x000e220000000800 */
[----:B------:R-:W-:Y:S01]  /*6460*/  IMAD.MOV.U32 R2, RZ, RZ, R0 ;  /* 0x000000ffff027224 */ /* 0x000fe200078e0000 */
[----:B------:R-:W-:-:S03]  /*6470*/  ISETP.NE.AND.EX P1, PT, RZ, UR9, PT, P1 ;  /* 0x00000009ff007c0c */ /* 0x000fc6000bf25310 */
[----:B------:R-:W-:Y:S01]  /*6480*/  IMAD.WIDE.U32 R2, R7, UR4, R2 ;  /* 0x0000000407027c25 */ /* 0x000fe2000f8e0002 */
[----:B------:R-:W-:-:S03]  /*6490*/  ULDC UR4, c[0x0][0x150] ;  /* 0x0000540000047ab9 */ /* 0x000fc60000000800 */
[----:B------:R-:W-:Y:S02]  /*64a0*/  IMAD R7, R7, UR5, R6 ;  /* 0x0000000507077c24 */ /* 0x000fe4000f8e0206 */
[----:B------:R-:W-:Y:S01]  /*64b0*/  FMUL R6, R9, UR4 ;  /* 0x0000000409067c20 */ /* 0x000fe20008400000 */
[----:B------:R-:W-:Y:S01]  /*64c0*/  ULDC UR4, c[0x0][0x618] ;  /* 0x0001860000047ab9 */ /* 0x000fe20000000800 */
[----:B------:R-:W-:Y:S01]  /*64d0*/  ULDC UR5, c[0x0][0x154] ;  /* 0x0000550000057ab9 */ /* 0x000fe20000000800 */
[----:B------:R-:W-:-:S03]  /*64e0*/  IMAD.IADD R3, R3, 0x1, R7 ;  /* 0x0000000103037824 */ /* 0x000fc600078e0207 */
[----:B------:R-:W3:Y:S02]  /*64f0*/  F2I.U32.TRUNC.NTZ R6, R6 ;  /* 0x0000000600067305 */ /* 0x000ee4000020f000 */
[----:B------:R-:W-:Y:S02]  /*6500*/  SHF.R.U64 R9, R2, UR4, R3 ;  /* 0x0000000402097c19 */ /* 0x000fe40008001203 */
[----:B-1----:R-:W-:-:S05]  /*6510*/  I2FP.F32.U32 R2, R14 ;  /* 0x0000000e00027245 */ /* 0x002fca0000201000 */
[----:B------:R-:W-:Y:S01]  /*6520*/  FMUL R21, R2, UR5 ;  /* 0x0000000502157c20 */ /* 0x000fe20008400000 */
[----:B------:R-:W-:Y:S01]  /*6530*/  SHF.R.U32.HI R2, RZ, UR4, R3 ;  /* 0x00000004ff027c19 */ /* 0x000fe20008011603 */
[----:B------:R-:W-:-:S03]  /*6540*/  ULDC UR4, c[0x0][0x658] ;  /* 0x0001960000047ab9 */ /* 0x000fc60000000800 */
[--C-:B------:R-:W-:Y:S01]  /*6550*/  SHF.R.U64 R20, R9, UR6, R2.reuse ;  /* 0x0000000609147c19 */ /* 0x100fe20008001202 */
[----:B------:R-:W1:Y:S01]  /*6560*/  F2I.U32.TRUNC.NTZ R21, R21 ;  /* 0x0000001500157305 */ /* 0x000e62000020f000 */
[----:B------:R-:W-:Y:S01]  /*6570*/  SHF.R.U32.HI R3, RZ, UR6, R2 ;  /* 0x00000006ff037c19 */ /* 0x000fe20008011602 */
[----:B---3--:R-:W-:-:S03]  /*6580*/  IMAD.MOV R6, RZ, RZ, -R6 ;  /* 0x000000ffff067224 */ /* 0x008fc600078e0a06 */
[----:B------:R-:W-:Y:S01]  /*6590*/  SHF.R.U64 R18, R20, UR4, R3 ;  /* 0x0000000414127c19 */ /* 0x000fe20008001203 */
[----:B--2---:R-:W-:Y:S01]  /*65a0*/  IMAD R17, R22, R6, R17 ;  /* 0x0000000616117224 */ /* 0x004fe200078e0211 */
[----:B------:R-:W-:-:S03]  /*65b0*/  SHF.R.U32.HI R23, RZ, UR4, R3 ;  /* 0x00000004ff177c19 */ /* 0x000fc60008011603 */
[----:B------:R-:W-:Y:S02]  /*65c0*/  IMAD.MOV.U32 R2, RZ, RZ, R18 ;  /* 0x000000ffff027224 */ /* 0x000fe400078e0012 */
[----:B------:R-:W-:Y:S01]  /*65d0*/  IMAD.MOV.U32 R3, RZ, RZ, R23 ;  /* 0x000000ffff037224 */ /* 0x000fe200078e0017 */
[----:B------:R-:W-:Y:S06]  /*65e0*/  @!P1 BRA `(.L_x_117) ;  /* 0x0000000000289947 */ /* 0x000fec0003800000 */
[----:B------:R-:W-:Y:S02]  /*65f0*/  ULDC UR4, c[0x0][0x64c] ;  /* 0x0001930000047ab9 */ /* 0x000fe40000000800 */
[----:B------:R-:W-:-:S05]  /*6600*/  IADD3 R3, P1, R18, UR4, RZ ;  /* 0x0000000412037c10 */ /* 0x000fca000ff3e0ff */
[----:B------:R-:W-:-:S04]  /*6610*/  IMAD.X R23, RZ, RZ, R23, P1 ;  /* 0x000000ffff177224 */ /* 0x000fc800008e0617 */
[----:B------:R-:W-:-:S04]  /*6620*/  IMAD.WIDE.U32 R6, R23, UR8, RZ ;  /* 0x0000000817067c25 */ /* 0x000fc8000f8e00ff */
[----:B------:R-:W-:-:S04]  /*6630*/  IMAD.WIDE.U32 R6, P1, R3, UR9, R6 ;  /* 0x0000000903067c25 */ /* 0x000fc8000f820006 */
[----:B------:R-:W-:-:S04]  /*6640*/  IMAD.WIDE.U32 R2, R3, UR8, RZ ;  /* 0x0000000803027c25 */ /* 0x000fc8000f8e00ff */
[----:B------:R-:W-:Y:S01]  /*6650*/  IMAD.MOV.U32 R2, RZ, RZ, R7 ;  /* 0x000000ffff027224 */ /* 0x000fe200078e0007 */
[----:B------:R-:W-:Y:S01]  /*6660*/  IADD3 RZ, P3, R3, R6, RZ ;  /* 0x0000000603ff7210 */ /* 0x000fe20007f7e0ff */
[----:B------:R-:W-:-:S04]  /*6670*/  IMAD.X R3, RZ, RZ, RZ, P1 ;  /* 0x000000ffff037224 */ /* 0x000fc800008e06ff */
[----:B------:R-:W-:-:S08]  /*6680*/  IMAD.WIDE.U32.X R2, R23, UR9, R2, P3 ;  /* 0x0000000917027c25 */ /* 0x000fd000098e0402 */
.L_x_117:
[----:B------:R-:W-:Y:S01]  /*6690*/  ULDC UR4, c[0x0][0x648] ;  /* 0x0001920000047ab9 */ /* 0x000fe20000000800 */
[----:B-1----:R-:W-:Y:S01]  /*66a0*/  IMAD.MOV R21, RZ, RZ, -R21 ;  /* 0x000000ffff157224 */ /* 0x002fe200078e0a15 */
[----:B------:R-:W-:Y:S01]  /*66b0*/  SHF.R.U64 R3, R2, UR4, R3 ;  /* 0x0000000402037c19 */ /* 0x000fe20008001203 */
[----:B------:R-:W-:Y:S01]  /*66c0*/  ULDC UR4, c[0x0][0x638] ;  /* 0x00018e0000047ab9 */ /* 0x000fe20000000800 */
[----:B------:R-:W-:Y:S01]  /*66d0*/  LOP3.LUT R20, R20, UR17, RZ, 0xc0, !PT ;  /* 0x0000001114147c12 */ /* 0x000fe2000f8ec0ff */
[----:B0-----:R-:W-:Y:S01]  /*66e0*/  @P4 IMAD R17, R19, R21, R14 ;  /* 0x0000001513114224 */ /* 0x001fe200078e020e */
[----:B------:R-:W-:Y:S01]  /*66f0*/  ULDC UR5, c[0x0][0x610] ;  /* 0x0001840000057ab9 */ /* 0x000fe20000000800 */
[----:B------:R-:W-:Y:S02]  /*6700*/  IMAD.MOV R7, RZ, RZ, -R3 ;  /* 0x000000ffff077224 */ /* 0x000fe400078e0a03 */
[----:B------:R-:W-:Y:S01]  /*6710*/  IMAD R14, R3, UR18, R20 ;  /* 0x00000012030e7c24 */ /* 0x000fe2000f8e0214 */
[----:B------:R-:W-:Y:S01]  /*6720*/  LOP3.LUT R3, R9, UR16, RZ, 0xc0, !PT ;  /* 0x0000001009037c12 */ /* 0x000fe2000f8ec0ff */
[----:B------:R-:W-:Y:S01]  /*6730*/  IMAD R18, R7, UR4, R18 ;  /* 0x0000000407127c24 */ /* 0x000fe2000f8e0212 */
[----:B------:R-:W-:Y:S01]  /*6740*/  ULDC UR4, c[0x0][0x600] ;  /* 0x0001800000047ab9 */ /* 0x000fe20000000800 */
[----:B------:R-:W-:-:S02]  /*6750*/  IMAD R14, R14, UR5, R17 ;  /* 0x000000050e0e7c24 */ /* 0x000fc4000f8e0211 */
[----:B------:R-:W-:Y:S02]  /*6760*/  IMAD R3, R18, UR4, R3 ;  /* 0x0000000412037c24 */ /* 0x000fe4000f8e0203 */
[----:B------:R-:W-:Y:S02]  /*6770*/  IMAD.MOV.U32 R2, RZ, RZ, 0x1 ;  /* 0x00000001ff027424 */ /* 0x000fe400078e00ff */
[----:B------:R-:W-:Y:S01]  /*6780*/  IMAD.MOV.U32 R9, RZ, RZ, R8 ;  /* 0x000000ffff097224 */ /* 0x000fe200078e0008 */
[----:B------:R-:W-:Y:S02]  /*6790*/  SEL R17, R3, R14, !P4 ;  /* 0x0000000e03117207 */ /* 0x000fe40006000000 */
[----:B------:R-:W-:-:S07]  /*67a0*/  SEL R14, R14, R3, !P4 ;  /* 0x000000030e0e7207 */ /* 0x000fce0006000000 */
.L_x_115:
[----:B------:R-:W-:Y:S05]  /*67b0*/  BSYNC B1 ;  /* 0x0000000000017941 */ /* 0x000fea0003800000 */
.L_x_114:
[----:B------:R-:W-:-:S13]  /*67c0*/  LOP3.LUT P1, RZ, R2, 0xff, RZ, 0xc0, !PT ;  /* 0x000000ff02ff7812 */ /* 0x000fda000782c0ff */
[----:B------:R-:W-:Y:S05]  /*67d0*/  @P1 BRA `(.L_x_118) ;  /* 0xfffffff400441947 */ /* 0x000fea000383ffff */
[----:B------:R-:W-:Y:S05]  /*67e0*/  BSYNC B0 ;  /* 0x0000000000007941 */ /* 0x000fea0003800000 */
.L_x_106:
[----:B------:R-:W-:-:S03]  /*67f0*/  UMOV UR4, 0xffffffff ;  /* 0xffffffff00047882 */ /* 0x000fc60000000000 */
[----:B------:R-:W-:Y:S05]  /*6800*/  BRA.DIV UR4, `(.L_x_119) ;  /* 0x0000000a043c7947 */ /* 0x000fea000b800000 */
[----:B------:R-:W-:-:S13]  /*6810*/  ELECT P0, URZ, PT ;  /* 0x00000000003f782f */ /* 0x000fda0003800000 */
.L_x_141:
[----:B------:R-:W-:Y:S04]  /*6820*/  BSSY B0, `(.L_x_120) ;  /* 0x0000073000007945 */ /* 0x000fe80003800000 */
[----:B------:R-:W-:Y:S05]  /*6830*/  @!P0 BRA `(.L_x_121) ;  /* 0x0000000400c48947 */ /* 0x000fea0003800000 */
[----:B------:R-:W-:-:S04]  /*6840*/  LOP3.LUT R4, R4, 0x2, RZ, 0xfc, !PT ;  /* 0x0000000204047812 */ /* 0x000fc800078efcff */
[----:B------:R-:W-:-:S13]  /*6850*/  ISETP.NE.AND P0, PT, R4, 0x3, PT ;  /* 0x000000030400780c */ /* 0x000fda0003f05270 */
[----:B------:R-:W-:Y:S05]  /*6860*/  @!P0 BRA `(.L_x_122) ;  /* 0x0000000000048947 */ /* 0x000fea0003800000 */
[----:B------:R-:W-:Y:S01]  /*6870*/  BPT.TRAP 0x1 ;  /* 0x000000040000795c */ /* 0x000fe20000300000 */
.L_x_122:
[----:B------:R-:W0:Y:S01]  /*6880*/  S2R R3, SR_CgaCtaId ;  /* 0x0000000000037919 */ /* 0x000e220000008800 */
[----:B------:R-:W-:Y:S02]  /*6890*/  MOV R0, 0x400 ;  /* 0x0000040000007802 */ /* 0x000fe40000000f00 */
[----:B------:R-:W-:Y:S02]  /*68a0*/  SHF.L.U32 R2, R10, 0x1f, RZ ;  /* 0x0000001f0a027819 */ /* 0x000fe400000006ff */
[----:B0-----:R-:W-:-:S05]  /*68b0*/  LEA R0, R3, R0, 0x18 ;  /* 0x0000000003007211 */ /* 0x001fca00078ec0ff */
[----:B------:R-:W-:-:S04]  /*68c0*/  VIADD R0, R0, 0x60 ;  /* 0x0000006000007836 */ /* 0x000fc80000000000 */
[C---:B------:R-:W-:Y:S02]  /*68d0*/  IMAD R5, R13.reuse, 0x8, R0 ;  /* 0x000000080d057824 */ /* 0x040fe400078e0200 */
[----:B------:R-:W-:Y:S02]  /*68e0*/  VIADD R13, R13, 0x1 ;  /* 0x000000010d0d7836 */ /* 0x000fe40000000000 */
[----:B------:R-:W0:Y:S03]  /*68f0*/  SYNCS.PHASECHK.TRANS64.TRYWAIT P0, [R5+URZ], R2 ;  /* 0x00000002050075a7 */ /* 0x000e26000800017f */
[----:B------:R-:W-:-:S04]  /*6900*/  ISETP.NE.AND P1, PT, R13, 0xc, PT ;  /* 0x0000000c0d00780c */ /* 0x000fc80003f25270 */
[----:B------:R-:W-:Y:S02]  /*6910*/  SEL R3, RZ, 0x1, P1 ;  /* 0x00000001ff037807 */ /* 0x000fe40000800000 */
[----:B------:R-:W-:Y:S02]  /*6920*/  SEL R13, R13, RZ, P1 ;  /* 0x000000ff0d0d7207 */ /* 0x000fe40000800000 */
[----:B------:R-:W-:-:S03]  /*6930*/  LOP3.LUT R10, R10, R3, RZ, 0x3c, !PT ;  /* 0x000000030a0a7212 */ /* 0x000fc600078e3cff */
[----:B------:R-:W-:Y:S01]  /*6940*/  IMAD R7, R13, 0x8, R0 ;  /* 0x000000080d077824 */ /* 0x000fe200078e0200 */
[----:B------:R-:W-:Y:S01]  /*6950*/  SHF.L.U32 R4, R10, 0x1f, RZ ;  /* 0x0000001f0a047819 */ /* 0x000fe200000006ff */
[----:B0-----:R-:W-:Y:S06]  /*6960*/  @!P0 BRA `(.L_x_123) ;  /* 0x0000000800088947 */ /* 0x001fec0003800000 */
.L_x_142:
[----:B------:R-:W1:Y:S01]  /*6970*/  SYNCS.PHASECHK.TRANS64.TRYWAIT P0, [R7+URZ], R4 ;  /* 0x00000004070075a7 */ /* 0x000e62000800017f */
[----:B0-----:R-:W-:-:S05]  /*6980*/  VIADD R2, R13, 0x1 ;  /* 0x000000010d027836 */ /* 0x001fca0000000000 */
[----:B------:R-:W-:-:S04]  /*6990*/  ISETP.NE.AND P1, PT, R2, 0xc, PT ;  /* 0x0000000c0200780c */ /* 0x000fc80003f25270 */
[----:B------:R-:W-:Y:S02]  /*69a0*/  SEL R3, RZ, 0x1, P1 ;  /* 0x00000001ff037807 */ /* 0x000fe40000800000 */
[----:B------:R-:W-:Y:S02]  /*69b0*/  SEL R9, R2, RZ, P1 ;  /* 0x000000ff02097207 */ /* 0x000fe40000800000 */
[----:B------:R-:W-:-:S03]  /*69c0*/  LOP3.LUT R10, R10, R3, RZ, 0x3c, !PT ;  /* 0x000000030a0a7212 */ /* 0x000fc600078e3cff */
[----:B------:R-:W-:Y:S01]  /*69d0*/  IMAD R6, R9, 0x8, R0 ;  /* 0x0000000809067824 */ /* 0x000fe200078e0200 */
[----:B------:R-:W-:Y:S01]  /*69e0*/  SHF.L.U32 R5, R10, 0x1f, RZ ;  /* 0x0000001f0a057819 */ /* 0x000fe200000006ff */
[----:B-1----:R-:W-:Y:S06]  /*69f0*/  @!P0 BRA `(.L_x_124) ;  /* 0x0000000400f88947 */ /* 0x002fec0003800000 */
.L_x_143:
[----:B------:R-:W1:Y:S01]  /*6a00*/  SYNCS.PHASECHK.TRANS64.TRYWAIT P0, [R6+URZ], R5 ;  /* 0x00000005060075a7 */ /* 0x000e62000800017f */
[----:B------:R-:W-:-:S05]  /*6a10*/  VIADD R2, R9, 0x1 ;  /* 0x0000000109027836 */ /* 0x000fca0000000000 */
[----:B------:R-:W-:-:S04]  /*6a20*/  ISETP.NE.AND P1, PT, R2, 0xc, PT ;  /* 0x0000000c0200780c */ /* 0x000fc80003f25270 */
[----:B------:R-:W-:Y:S02]  /*6a30*/  SEL R3, RZ, 0x1, P1 ;  /* 0x00000001ff037807 */ /* 0x000fe40000800000 */
[----:B0-----:R-:W-:Y:S02]  /*6a40*/  SEL R7, R2, RZ, P1 ;  /* 0x000000ff02077207 */ /* 0x001fe40000800000 */
[----:B------:R-:W-:-:S03]  /*6a50*/  LOP3.LUT R10, R10, R3, RZ, 0x3c, !PT ;  /* 0x000000030a0a7212 */ /* 0x000fc600078e3cff */
[----:B------:R-:W-:Y:S01]  /*6a60*/  IMAD R9, R7, 0x8, R0 ;  /* 0x0000000807097824 */ /* 0x000fe200078e0200 */
[----:B------:R-:W-:Y:S01]  /*6a70*/  SHF.L.U32 R4, R10, 0x1f, RZ ;  /* 0x0000001f0a047819 */ /* 0x000fe200000006ff */
[----:B-1----:R-:W-:Y:S06]  /*6a80*/  @!P0 BRA `(.L_x_125) ;  /* 0x0000000400e88947 */ /* 0x002fec0003800000 */
.L_x_144:
[----:B------:R-:W1:Y:S01]  /*6a90*/  SYNCS.PHASECHK.TRANS64.TRYWAIT P0, [R9+URZ], R4 ;  /* 0x00000004090075a7 */ /* 0x000e62000800017f */
[----:B------:R-:W-:-:S05]  /*6aa0*/  VIADD R2, R7, 0x1 ;  /* 0x0000000107027836 */ /* 0x000fca0000000000 */
[----:B------:R-:W-:-:S04]  /*6ab0*/  ISETP.NE.AND P1, PT, R2, 0xc, PT ;  /* 0x0000000c0200780c */ /* 0x000fc80003f25270 */
[----:B------:R-:W-:Y:S02]  /*6ac0*/  SEL R3, RZ, 0x1, P1 ;  /* 0x00000001ff037807 */ /* 0x000fe40000800000 */
[----:B------:R-:W-:Y:S02]  /*6ad0*/  SEL R7, R2, RZ, P1 ;  /* 0x000000ff02077207 */ /* 0x000fe40000800000 */
[----:B------:R-:W-:-:S03]  /*6ae0*/  LOP3.LUT R10, R10, R3, RZ, 0x3c, !PT ;  /* 0x000000030a0a7212 */ /* 0x000fc600078e3cff */
[----:B0-----:R-:W-:Y:S01]  /*6af0*/  IMAD R6, R7, 0x8, R0 ;  /* 0x0000000807067824 */ /* 0x001fe200078e0200 */
[----:B------:R-:W-:Y:S01]  /*6b00*/  SHF.L.U32 R5, R10, 0x1f, RZ ;  /* 0x0000001f0a057819 */ /* 0x000fe200000006ff */
[----:B-1----:R-:W-:Y:S06]  /*6b10*/  @!P0 BRA `(.L_x_126) ;  /* 0x0000000400d88947 */ /* 0x002fec0003800000 */
.L_x_145:
        /* <DEDUP_REMOVED lines=9> */
.L_x_146:
        /* <DEDUP_REMOVED lines=9> */
.L_x_147:
        /* <DEDUP_REMOVED lines=9> */
.L_x_148:
        /* <DEDUP_REMOVED lines=9> */
.L_x_149:
        /* <DEDUP_REMOVED lines=9> */
.L_x_150:
        /* <DEDUP_REMOVED lines=9> */
.L_x_151:
[----:B------:R-:W1:Y:S01]  /*6e80*/  SYNCS.PHASECHK.TRANS64.TRYWAIT P0, [R6+URZ], R5 ;  /* 0x00000005060075a7 */ /* 0x000e62000800017f */
[----:B------:R-:W-:-:S05]  /*6e90*/  VIADD R2, R7, 0x1 ;  /* 0x0000000107027836 */ /* 0x000fca0000000000 */
[----:B------:R-:W-:-:S04]  /*6ea0*/  ISETP.NE.AND P1, PT, R2, 0xc, PT ;  /* 0x0000000c0200780c */ /* 0x000fc80003f25270 */
[----:B0-----:R-:W-:Y:S02]  /*6eb0*/  SEL R4, RZ, 0x1, P1 ;  /* 0x00000001ff047807 */ /* 0x001fe40000800000 */
[----:B------:R-:W-:Y:S02]  /*6ec0*/  SEL R3, R2, RZ, P1 ;  /* 0x000000ff02037207 */ /* 0x000fe40000800000 */
[----:B------:R-:W-:Y:S01]  /*6ed0*/  LOP3.LUT R4, R11, R4, RZ, 0x3c, !PT ;  /* 0x000000040b047212 */ /* 0x000fe200078e3cff */
[----:B-1----:R-:W-:Y:S06]  /*6ee0*/  @!P0 BRA `(.L_x_133) ;  /* 0x0000000400708947 */ /* 0x002fec0003800000 */
.L_x_152:
[----:B------:R-:W-:Y:S01]  /*6ef0*/  IMAD R3, R3, 0x8, R0 ;  /* 0x0000000803037824 */ /* 0x000fe200078e0200 */
[----:B------:R-:W-:-:S07]  /*6f00*/  SHF.L.U32 R0, R4, 0x1f, RZ ;  /* 0x0000001f04007819 */ /* 0x000fce00000006ff */
.L_x_134:
[----:B-1----:R1:W2:Y:S02]  /*6f10*/  SYNCS.PHASECHK.TRANS64.TRYWAIT P0, [R3+URZ], R0 ;  /* 0x00000000030075a7 */ /* 0x0022a4000800017f */
[----:B--2---:R-:W-:Y:S05]  /*6f20*/  @!P0 NANOSLEEP.SYNCS 0x989680 ;  /* 0x009896800000895d */ /* 0x004fea0003900000 */
[----:B------:R-:W2:Y:S02]  /*6f30*/  @!P0 SYNCS.PHASECHK.TRANS64 P0, [R3+URZ], R0 ;  /* 0x00000000030085a7 */ /* 0x000ea4000800007f */
[----:B--2---:R-:W-:Y:S05]  /*6f40*/  @!P0 BRA `(.L_x_134) ;  /* 0xfffffffc00f08947 */ /* 0x004fea000383ffff */
.L_x_121:
[----:B------:R-:W-:Y:S05]  /*6f50*/  BSYNC B0 ;  /* 0x0000000000007941 */ /* 0x000fea0003800000 */
.L_x_120:
[----:B------:R-:W-:Y:S05]  /*6f60*/  EXIT ;  /* 0x000000000000794d */ /* 0x000fea0003800000 */
.L_x_18:
[----:B-1----:R-:W-:-:S04]  /*6f70*/  IMAD.U32 R7, RZ, RZ, UR6 ;  /* 0x00000006ff077e24 */ /* 0x002fc8000f8e00ff */
[----:B------:R1:W3:Y:S03]  /*6f80*/  SYNCS.PHASECHK.TRANS64.TRYWAIT P0, [R7+URZ], R6 ;  /* 0x00000006070075a7 */ /* 0x0002e6000800017f */
[----:B---3--:R-:W-:Y:S05]  /*6f90*/  @!P0 NANOSLEEP.SYNCS 0x989680 ;  /* 0x009896800000895d */ /* 0x008fea0003900000 */
[----:B------:R-:W3:Y:S02]  /*6fa0*/  @!P0 SYNCS.PHASECHK.TRANS64 P0, [R7+URZ], R6 ;  /* 0x00000006070085a7 */ /* 0x000ee4000800007f */
[----:B---3--:R-:W-:Y:S05]  /*6fb0*/  @!P0 BRA `(.L_x_18) ;  /* 0xfffffffc00ec8947 */ /* 0x008fea000383ffff */
[----:B------:R-:W-:Y:S05]  /*6fc0*/  BRA `(.L_x_17) ;  /* 0xffffffa400387947 */ /* 0x000fea000383ffff */
.L_x_24:
[----:B-1----:R-:W-:-:S04]  /*6fd0*/  IMAD.U32 R8, RZ, RZ, UR12 ;  /* 0x0000000cff087e24 */ /* 0x002fc8000f8e00ff */
[----:B------:R1:W3:Y:S03]  /*6fe0*/  SYNCS.PHASECHK.TRANS64.TRYWAIT P0, [R8+URZ], R7 ;  /* 0x00000007080075a7 */ /* 0x0002e6000800017f */
[----:B---3--:R-:W-:Y:S05]  /*6ff0*/  @!P0 NANOSLEEP.SYNCS 0x989680 ;  /* 0x009896800000895d */ /* 0x008fea0003900000 */
[----:B------:R-:W3:Y:S02]  /*7000*/  @!P0 SYNCS.PHASECHK.TRANS64 P0, [R8+URZ], R7 ;  /* 0x00000007080085a7 */ /* 0x000ee4000800007f */
[----:B---3--:R-:W-:Y:S05]  /*7010*/  @!P0 BRA `(.L_x_24) ;  /* 0xfffffffc00ec8947 */ /* 0x008fea000383ffff */
[----:B------:R-:W-:Y:S05]  /*7020*/  BRA `(.L_x_23) ;  /* 0xffffffa800e47947 */ /* 0x000fea000383ffff */
.L_x_107:
[----:B------:R-:W-:Y:S01]  /*7030*/  BSSY B1, `(.L_x_135) ;  /* 0x0000006000017945 */ /* 0x000fe20003800000 */
[----:B------:R-:W-:-:S07]  /*7040*/  IMAD.MOV.U32 R2, RZ, RZ, -0x1 ;  /* 0xffffffffff027424 */ /* 0x000fce00078e00ff */
[----:B------:R-:W-:Y:S05]  /*7050*/  WARPSYNC.COLLECTIVE R2, `(.L_x_136) ;  /* 0x00000000020c7348 */ /* 0x000fea0003c00000 */
[----:B------:R-:W-:Y:S02]  /*7060*/  ELECT P1, UR62, PT ;  /* 0x00000000003e782f */ /* 0x000fe40003820000 */
[----:B------:R-:W-:Y:S01]  /*7070*/  MOV R2, UR62 ;  /* 0x0000003e00027c02 */ /* 0x000fe20008000f00 */
[----:B------:R-:W-:Y:S10]  /*7080*/  ENDCOLLECTIVE ;  /* 0x000000000000791b */ /* 0x000ff40003800000 */
.L_x_136:
[----:B------:R-:W-:Y:S05]  /*7090*/  BSYNC B1 ;  /* 0x0000000000017941 */ /* 0x000fea0003800000 */
.L_x_135:
[----:B------:R-:W-:Y:S05]  /*70a0*/  BRA `(.L_x_137) ;  /* 0xffffffec001c7947 */ /* 0x000fea000383ffff */
.L_x_110:
[----:B-1----:R1:W2:Y:S02]  /*70b0*/  SYNCS.PHASECHK.TRANS64.TRYWAIT P1, [R18+URZ+0x60], R7 ;  /* 0x00006007120075a7 */ /* 0x0022a4000802017f */
[----:B--2---:R-:W-:Y:S05]  /*70c0*/  @!P1 NANOSLEEP.SYNCS 0x989680 ;  /* 0x009896800000995d */ /* 0x004fea0003900000 */
[----:B------:R-:W2:Y:S02]  /*70d0*/  @!P1 SYNCS.PHASECHK.TRANS64 P1, [R18+URZ+0x60], R7 ;  /* 0x00006007120095a7 */ /* 0x000ea4000802007f */
[----:B--2---:R-:W-:Y:S05]  /*70e0*/  @!P1 BRA `(.L_x_110) ;  /* 0xfffffffc00f09947 */ /* 0x004fea000383ffff */
[----:B------:R-:W-:Y:S05]  /*70f0*/  BRA `(.L_x_138) ;  /* 0xffffffec00507947 */ /* 0x000fea000383ffff */
.L_x_119:
[----:B------:R-:W-:Y:S01]  /*7100*/  BSSY B0, `(.L_x_139) ;  /* 0x0000006000007945 */ /* 0x000fe20003800000 */
[----:B------:R-:W-:-:S07]  /*7110*/  IMAD.MOV.U32 R2, RZ, RZ, -0x1 ;  /* 0xffffffffff027424 */ /* 0x000fce00078e00ff */
[----:B------:R-:W-:Y:S05]  /*7120*/  WARPSYNC.COLLECTIVE R2, `(.L_x_140) ;  /* 0x00000000020c7348 */ /* 0x000fea0003c00000 */
[----:B------:R-:W-:Y:S02]  /*7130*/  ELECT P1, UR62, PT ;  /* 0x00000000003e782f */ /* 0x000fe40003820000 */
[----:B------:R-:W-:Y:S01]  /*7140*/  MOV R2, UR62 ;  /* 0x0000003e00027c02 */ /* 0x000fe20008000f00 */
[----:B------:R-:W-:Y:S10]  /*7150*/  ENDCOLLECTIVE ;  /* 0x000000000000791b */ /* 0x000ff40003800000 */
.L_x_140:
[----:B------:R-:W-:Y:S05]  /*7160*/  BSYNC B0 ;  /* 0x0000000000007941 */ /* 0x000fea0003800000 */
.L_x_139:
[----:B------:R-:W-:Y:S01]  /*7170*/  PLOP3.LUT P0, PT, P1, PT, PT, 0x80, 0x0 ;  /* 0x000000000000781c */ /* 0x000fe20000f0f070 */
[----:B------:R-:W-:-:S12]  /*7180*/  BRA `(.L_x_141) ;  /* 0xfffffff400a47947 */ /* 0x000fd8000383ffff */
.L_x_123:
[----:B0-----:R0:W1:Y:S02]  /*7190*/  SYNCS.PHASECHK.TRANS64.TRYWAIT P0, [R5+URZ], R2 ;  /* 0x00000002050075a7 */ /* 0x001064000800017f */
[----:B-1----:R-:W-:Y:S05]  /*71a0*/  @!P0 NANOSLEEP.SYNCS 0x989680 ;  /* 0x009896800000895d */ /* 0x002fea0003900000 */
[----:B------:R-:W1:Y:S02]  /*71b0*/  @!P0 SYNCS.PHASECHK.TRANS64 P0, [R5+URZ], R2 ;  /* 0x00000002050085a7 */ /* 0x000e64000800007f */
[----:B-1----:R-:W-:Y:S05]  /*71c0*/  @!P0 BRA `(.L_x_123) ;  /* 0xfffffffc00f08947 */ /* 0x002fea000383ffff */
[----:B------:R-:W-:Y:S05]  /*71d0*/  BRA `(.L_x_142) ;  /* 0xfffffff400e47947 */ /* 0x000fea000383ffff */
.L_x_124:
[----:B0-----:R0:W1:Y:S02]  /*71e0*/  SYNCS.PHASECHK.TRANS64.TRYWAIT P0, [R7+URZ], R4 ;  /* 0x00000004070075a7 */ /* 0x001064000800017f */
[----:B-1----:R-:W-:Y:S05]  /*71f0*/  @!P0 NANOSLEEP.SYNCS 0x989680 ;  /* 0x009896800000895d */ /* 0x002fea0003900000 */
[----:B------:R-:W1:Y:S02]  /*7200*/  @!P0 SYNCS.PHASECHK.TRANS64 P0, [R7+URZ], R4 ;  /* 0x00000004070085a7 */ /* 0x000e64000800007f */
[----:B-1----:R-:W-:Y:S05]  /*7210*/  @!P0 BRA `(.L_x_124) ;  /* 0xfffffffc00f08947 */ /* 0x002fea000383ffff */
[----:B------:R-:W-:Y:S05]  /*7220*/  BRA `(.L_x_143) ;  /* 0xfffffff400f47947 */ /* 0x000fea000383ffff */
.L_x_125:
[----:B0-----:R0:W1:Y:S02]  /*7230*/  SYNCS.PHASECHK.TRANS64.TRYWAIT P0, [R6+URZ], R5 ;  /* 0x00000005060075a7 */ /* 0x001064000800017f */
[----:B-1----:R-:W-:Y:S05]  /*7240*/  @!P0 NANOSLEEP.SYNCS 0x989680 ;  /* 0x009896800000895d */ /* 0x002fea0003900000 */
[----:B------:R-:W1:Y:S02]  /*7250*/  @!P0 SYNCS.PHASECHK.TRANS64 P0, [R6+URZ], R5 ;  /* 0x00000005060085a7 */ /* 0x000e64000800007f */
[----:B-1----:R-:W-:Y:S05]  /*7260*/  @!P0 BRA `(.L_x_125) ;  /* 0xfffffffc00f08947 */ /* 0x002fea000383ffff */
[----:B------:R-:W-:Y:S05]  /*7270*/  BRA `(.L_x_144) ;  /* 0xfffffff800047947 */ /* 0x000fea000383ffff */
.L_x_126:
[----:B0-----:R0:W1:Y:S02]  /*7280*/  SYNCS.PHASECHK.TRANS64.TRYWAIT P0, [R9+URZ], R4 ;  /* 0x00000004090075a7 */ /* 0x001064000800017f */
[----:B-1----:R-:W-:Y:S05]  /*7290*/  @!P0 NANOSLEEP.SYNCS 0x989680 ;  /* 0x009896800000895d */ /* 0x002fea0003900000 */
[----:B------:R-:W1:Y:S02]  /*72a0*/  @!P0 SYNCS.PHASECHK.TRANS64 P0, [R9+URZ], R4 ;  /* 0x00000004090085a7 */ /* 0x000e64000800007f */
[----:B-1----:R-:W-:Y:S05]  /*72b0*/  @!P0 BRA `(.L_x_126) ;  /* 0xfffffffc00f08947 */ /* 0x002fea000383ffff */
[----:B------:R-:W-:Y:S05]  /*72c0*/  BRA `(.L_x_145) ;  /* 0xfffffff800147947 */ /* 0x000fea000383ffff */
.L_x_127:
[----:B0-----:R0:W1:Y:S02]  /*72d0*/  SYNCS.PHASECHK.TRANS64.TRYWAIT P0, [R6+URZ], R5 ;  /* 0x00000005060075a7 */ /* 0x001064000800017f */
[----:B-1----:R-:W-:Y:S05]  /*72e0*/  @!P0 NANOSLEEP.SYNCS 0x989680 ;  /* 0x009896800000895d */ /* 0x002fea0003900000 */
[----:B------:R-:W1:Y:S02]  /*72f0*/  @!P0 SYNCS.PHASECHK.TRANS64 P0, [R6+URZ], R5 ;  /* 0x00000005060085a7 */ /* 0x000e64000800007f */
[----:B-1----:R-:W-:Y:S05]  /*7300*/  @!P0 BRA `(.L_x_127) ;  /* 0xfffffffc00f08947 */ /* 0x002fea000383ffff */
[----:B------:R-:W-:Y:S05]  /*7310*/  BRA `(.L_x_146) ;  /* 0xfffffff800247947 */ /* 0x000fea000383ffff */
.L_x_128:
[----:B0-----:R0:W1:Y:S02]  /*7320*/  SYNCS.PHASECHK.TRANS64.TRYWAIT P0, [R9+URZ], R4 ;  /* 0x00000004090075a7 */ /* 0x001064000800017f */
[----:B-1----:R-:W-:Y:S05]  /*7330*/  @!P0 NANOSLEEP.SYNCS 0x989680 ;  /* 0x009896800000895d */ /* 0x002fea0003900000 */
[----:B------:R-:W1:Y:S02]  /*7340*/  @!P0 SYNCS.PHASECHK.TRANS64 P0, [R9+URZ], R4 ;  /* 0x00000004090085a7 */ /* 0x000e64000800007f */
[----:B-1----:R-:W-:Y:S05]  /*7350*/  @!P0 BRA `(.L_x_128) ;  /* 0xfffffffc00f08947 */ /* 0x002fea000383ffff */
[----:B------:R-:W-:Y:S05]  /*7360*/  BRA `(.L_x_147) ;  /* 0xfffffff800347947 */ /* 0x000fea000383ffff */
.L_x_129:
[----:B0-----:R0:W1:Y:S02]  /*7370*/  SYNCS.PHASECHK.TRANS64.TRYWAIT P0, [R6+URZ], R5 ;  /* 0x00000005060075a7 */ /* 0x001064000800017f */
[----:B-1----:R-:W-:Y:S05]  /*7380*/  @!P0 NANOSLEEP.SYNCS 0x989680 ;  /* 0x009896800000895d */ /* 0x002fea0003900000 */
[----:B------:R-:W1:Y:S02]  /*7390*/  @!P0 SYNCS.PHASECHK.TRANS64 P0, [R6+URZ], R5 ;  /* 0x00000005060085a7 */ /* 0x000e64000800007f */
[----:B-1----:R-:W-:Y:S05]  /*73a0*/  @!P0 BRA `(.L_x_129) ;  /* 0xfffffffc00f08947 */ /* 0x002fea000383ffff */
[----:B------:R-:W-:Y:S05]  /*73b0*/  BRA `(.L_x_148) ;  /* 0xfffffff800447947 */ /* 0x000fea000383ffff */
.L_x_130:
[----:B0-----:R0:W1:Y:S02]  /*73c0*/  SYNCS.PHASECHK.TRANS64.TRYWAIT P0, [R9+URZ], R4 ;  /* 0x00000004090075a7 */ /* 0x001064000800017f */
[----:B-1----:R-:W-:Y:S05]  /*73d0*/  @!P0 NANOSLEEP.SYNCS 0x989680 ;  /* 0x009896800000895d */ /* 0x002fea0003900000 */
[----:B------:R-:W1:Y:S02]  /*73e0*/  @!P0 SYNCS.PHASECHK.TRANS64 P0, [R9+URZ], R4 ;  /* 0x00000004090085a7 */ /* 0x000e64000800007f */
[----:B-1----:R-:W-:Y:S05]  /*73f0*/  @!P0 BRA `(.L_x_130) ;  /* 0xfffffffc00f08947 */ /* 0x002fea000383ffff */
[----:B------:R-:W-:Y:S05]  /*7400*/  BRA `(.L_x_149) ;  /* 0xfffffff800547947 */ /* 0x000fea000383ffff */
.L_x_131:
[----:B0-----:R0:W1:Y:S02]  /*7410*/  SYNCS.PHASECHK.TRANS64.TRYWAIT P0, [R6+URZ], R5 ;  /* 0x00000005060075a7 */ /* 0x001064000800017f */
[----:B-1----:R-:W-:Y:S05]  /*7420*/  @!P0 NANOSLEEP.SYNCS 0x989680 ;  /* 0x009896800000895d */ /* 0x002fea0003900000 */
[----:B------:R-:W1:Y:S02]  /*7430*/  @!P0 SYNCS.PHASECHK.TRANS64 P0, [R6+URZ], R5 ;  /* 0x00000005060085a7 */ /* 0x000e64000800007f */
[----:B-1----:R-:W-:Y:S05]  /*7440*/  @!P0 BRA `(.L_x_131) ;  /* 0xfffffffc00f08947 */ /* 0x002fea000383ffff */
[----:B------:R-:W-:Y:S05]  /*7450*/  BRA `(.L_x_150) ;  /* 0xfffffff800647947 */ /* 0x000fea000383ffff */
.L_x_132:
[----:B0-----:R0:W1:Y:S02]  /*7460*/  SYNCS.PHASECHK.TRANS64.TRYWAIT P0, [R9+URZ], R4 ;  /* 0x00000004090075a7 */ /* 0x001064000800017f */
[----:B-1----:R-:W-:Y:S05]  /*7470*/  @!P0 NANOSLEEP.SYNCS 0x989680 ;  /* 0x009896800000895d */ /* 0x002fea0003900000 */
[----:B------:R-:W1:Y:S02]  /*7480*/  @!P0 SYNCS.PHASECHK.TRANS64 P0, [R9+URZ], R4 ;  /* 0x00000004090085a7 */ /* 0x000e64000800007f */
[----:B-1----:R-:W-:Y:S05]  /*7490*/  @!P0 BRA `(.L_x_132) ;  /* 0xfffffffc00f08947 */ /* 0x002fea000383ffff */
[----:B------:R-:W-:Y:S05]  /*74a0*/  BRA `(.L_x_151) ;  /* 0xfffffff800747947 */ /* 0x000fea000383ffff */
.L_x_133:
[----:B0-----:R0:W1:Y:S02]  /*74b0*/  SYNCS.PHASECHK.TRANS64.TRYWAIT P0, [R6+URZ], R5 ;  /* 0x00000005060075a7 */ /* 0x001064000800017f */
[----:B-1----:R-:W-:Y:S05]  /*74c0*/  @!P0 NANOSLEEP.SYNCS 0x989680 ;  /* 0x009896800000895d */ /* 0x002fea0003900000 */
[----:B------:R-:W1:Y:S02]  /*74d0*/  @!P0 SYNCS.PHASECHK.TRANS64 P0, [R6+URZ], R5 ;  /* 0x00000005060085a7 */ /* 0x000e64000800007f */
[----:B-1----:R-:W-:Y:S05]  /*74e0*/  @!P0 BRA `(.L_x_133) ;  /* 0xfffffffc00f08947 */ /* 0x002fea000383ffff */
[----:B------:R-:W-:Y:S05]  /*74f0*/  BRA `(.L_x_152) ;  /* 0xfffffff8007c7947 */ /* 0x000fea000383ffff */
.L_x_153:
[----:B------:R-:W-:-:S00]  /*7500*/  BRA `(.L_x_153) ;  /* 0xfffffffc00fc7947 */ /* 0x000fc0000383ffff */
[----:B------:R-:W-:-:S00]  /*7510*/  NOP ;  /* 0x0000000000007918 */ /* 0x000fc00000000000 */
        /* <DEDUP_REMOVED lines=14> */
.L_x_154:


//--------------------- .nv.shared._ZN7cutlass13device_kernelINS_4gemm6kernel13GemmUniversalIN4cute5tupleIJiiiiEEENS1_10collective13CollectiveMmaINS1_37MainloopSm90TmaGmmaWarpSpecializedFP8ILi12ENS5_IJNS4_1CILi1EEESB_SB_EEENS1_35KernelTmaWarpSpecializedCooperativeEEENS5_IJNSA_ILi256EEENSA_ILi32EEENSA_ILi64EEEEEENS_12float_e4m3_tENS5_IJlSB_lEEESJ_SK_NS4_8TiledMMAINS4_8MMA_AtomIJNS4_4SM904GMMA30MMA_64x32x32_F32E4M3E4M3_SS_TNILNSO_7ScaleInE1ELSQ_1EEEEEENS4_6LayoutINS5_IJNSA_ILi2EEESB_SB_EEENS5_IJSB_NSA_ILi0EEESW_EEEEENS5_IJNS4_10UnderscoreESZ_SZ_EEEEENS4_13SM90_TMA_LOADENS4_14ComposedLayoutINS4_7SwizzleILi2ELi4ELi3EEENS4_18smem_ptr_flag_bitsILi8EEENST_INS5_IJNSA_ILi8EEESH_EEENS5_IJSH_SB_EEEEEEEvNS4_8identityES12_S1C_vS1D_EENS_8epilogue10collective6detail29Sm90TmaWarpSpecializedAdapterINS1G_15DefaultEpilogueISJ_SK_SK_NS1F_6thread17LinearCombinationISJ_Li1EffLNS1K_9ScaleType4KindE0ELNS_15FloatRoundStyleE2ESJ_EENS1_15EpilogueDefaultEEEEEvvEEEEvNT_6ParamsE --------------------------
	.section	.nv.shared._ZN7cutlass13device_kernelINS_4gemm6kernel13GemmUniversalIN4cute5tupleIJiiiiEEENS1_10collective13CollectiveMmaINS1_37MainloopSm90TmaGmmaWarpSpecializedFP8ILi12ENS5_IJNS4_1CILi1EEESB_SB_EEENS1_35KernelTmaWarpSpecializedCooperativeEEENS5_IJNSA_ILi256EEENSA_ILi32EEENSA_ILi64EEEEEENS_12float_e4m3_tENS5_IJlSB_lEEESJ_SK_NS4_8TiledMMAINS4_8MMA_AtomIJNS4_4SM904GMMA30MMA_64x32x32_F32E4M3E4M3_SS_TNILNSO_7ScaleInE1ELSQ_1EEEEEENS4_6LayoutINS5_IJNSA_ILi2EEESB_SB_EEENS5_IJSB_NSA_ILi0EEESW_EEEEENS5_IJNS4_10UnderscoreESZ_SZ_EEEEENS4_13SM90_TMA_LOADENS4_14ComposedLayoutINS4_7SwizzleILi2ELi4ELi3EEENS4_18smem_ptr_flag_bitsILi8EEENST_INS5_IJNSA_ILi8EEESH_EEENS5_IJSH_SB_EEEEEEEvNS4_8identityES12_S1C_vS1D_EENS_8epilogue10collective6detail29Sm90TmaWarpSpecializedAdapterINS1G_15DefaultEpilogueISJ_SK_SK_NS1F_6thread17LinearCombinationISJ_Li1EffLNS1K_9ScaleType4KindE0ELNS_15FloatRoundStyleE2ESJ_EENS1_15EpilogueDefaultEEEEEvvEEEEvNT_6ParamsE,"aw",@nobits
	.sectionflags	@""
	.align	16
	.zero		1024


//--------------------- .nv.shared.reserved.0     --------------------------
	.section	.nv.shared.reserved.0,"aw",@nobits
	.weak		__nv_reservedSMEM_offset_0_alias
	.size		__nv_reservedSMEM_offset_0_alias, 0, 0
	.other		__nv_reservedSMEM_offset_0_alias,@"STO_CUDA_RESERVED_SHARED STV_DEFAULT"
__nv_reservedSMEM_offset_0_alias:
	.zero		0


//--------------------- .nv.global                --------------------------
	.section	.nv.global,"aw",@nobits
.nv.global:
	.type		_ZN39_INTERNAL_e475f16b_4_k_cu_393d5723_41074cute1_E,@object
	.size		_ZN39_INTERNAL_e475f16b_4_k_cu_393d5723_41074cute1_E,(_ZN39_INTERNAL_e475f16b_4_k_cu_393d5723_41074cuda3std3__45__cpo6cbeginE - _ZN39_INTERNAL_e475f16b_4_k_cu_393d5723_41074cute1_E)
_ZN39_INTERNAL_e475f16b_4_k_cu_393d5723_41074cute1_E:
	.zero		1
	.type		_ZN39_INTERNAL_e475f16b_4_k_cu_393d5723_41074cuda3std3__45__cpo6cbeginE,@object
	.size		_ZN39_INTERNAL_e475f16b_4_k_cu_393d5723_41074cuda3std3__45__cpo6cbeginE,(_ZN39_INTERNAL_e475f16b_4_k_cu_393d5723_41074cuda3std3__48in_placeE - _ZN39_INTERNAL_e475f16b_4_k_cu_393d5723_41074cuda3std3__45__cpo6cbeginE)
_ZN39_INTERNAL_e475f16b_4_k_cu_393d5723_41074cuda3std3__45__cpo6cbeginE:
	.zero		1
	.type		_ZN39_INTERNAL_e475f16b_4_k_cu_393d5723_41074cuda3std3__48in_placeE,@object
	.size		_ZN39_INTERNAL_e475f16b_4_k_cu_393d5723_41074cuda3std3__48in_placeE,(_ZN39_INTERNAL_e475f16b_4_k_cu_393d5723_41074cuda3std6ranges3__45__cpo9iter_moveE - _ZN39_INTERNAL_e475f16b_4_k_cu_393d5723_41074cuda3std3__48in_placeE)
_ZN39_INTERNAL_e475f16b_4_k_cu_393d5723_41074cuda3std3__48in_placeE:
	.zero		1
	.type		_ZN39_INTERNAL_e475f16b_4_k_cu_393d5723_41074cuda3std6ranges3__45__cpo9iter_moveE,@object
	.size		_ZN39_INTERNAL_e475f16b_4_k_cu_393d5723_41074cuda3std6ranges3__45__cpo9iter_moveE,(_ZN39_INTERNAL_e475f16b_4_k_cu_393d5723_41074cuda3std3__45__cpo5beginE - _ZN39_INTERNAL_e475f16b_4_k_cu_393d5723_41074cuda3std6ranges3__45__cpo9iter_moveE)
_ZN39_INTERNAL_e475f16b_4_k_cu_393d5723_41074cuda3std6ranges3__45__cpo9iter_moveE:
	.zero		1
	.type		_ZN39_INTERNAL_e475f16b_4_k_cu_393d5723_41074cuda3std3__45__cpo5beginE,@object
	.size		_ZN39_INTERNAL_e475f16b_4_k_cu_393d5723_41074cuda3std3__45__cpo5beginE,(_ZN39_INTERNAL_e475f16b_4_k_cu_393d5723_41074cuda3std3__441_GLOBAL__N__e475f16b_4_k_cu_393d5723_41076ignoreE - _ZN39_INTERNAL_e475f16b_4_k_cu_393d5723_41074cuda3std3__45__cpo5beginE)
_ZN39_INTERNAL_e475f16b_4_k_cu_393d5723_41074cuda3std3__45__cpo5beginE:
	.zero		1
	.type		_ZN39_INTERNAL_e475f16b_4_k_cu_393d5723_41074cuda3std3__441_GLOBAL__N__e475f16b_4_k_cu_393d5723_41076ignoreE,@object
	.size		_ZN39_INTERNAL_e475f16b_4_k_cu_393d5723_41074cuda3std3__441_GLOBAL__N__e475f16b_4_k_cu_393d5723_41076ignoreE,(_ZN39_INTERNAL_e475f16b_4_k_cu_393d5723_41074cute7productE - _ZN39_INTERNAL_e475f16b_4_k_cu_393d5723_41074cuda3std3__441_GLOBAL__N__e475f16b_4_k_cu_393d5723_41076ignoreE)
_ZN39_INTERNAL_e475f16b_4_k_cu_393d5723_41074cuda3std3__441_GLOBAL__N__e475f16b_4_k_cu_393d5723_41076ignoreE:
	.zero		1
	.type		_ZN39_INTERNAL_e475f16b_4_k_cu_393d5723_41074cute7productE,@object
	.size		_ZN39_INTERNAL_e475f16b_4_k_cu_393d5723_41074cute7productE,(_ZN39_INTERNAL_e475f16b_4_k_cu_393d5723_41074cuda3std3__45__cpo3endE - _ZN39_INTERNAL_e475f16b_4_k_cu_393d5723_41074cute7productE)
_ZN39_INTERNAL_e475f16b_4_k_cu_393d5723_41074cute7productE:
	.zero		1
	.type		_ZN39_INTERNAL_e475f16b_4_k_cu_393d5723_41074cuda3std3__45__cpo3endE,@object
	.size		_ZN39_INTERNAL_e475f16b_4_k_cu_393d5723_41074cuda3std3__45__cpo3endE,(_ZN39_INTERNAL_e475f16b_4_k_cu_393d5723_41074cuda3std3__419piecewise_constructE - _ZN39_INTERNAL_e475f16b_4_k_cu_393d5723_41074cuda3std3__45__cpo3endE)
_ZN39_INTERNAL_e475f16b_4_k_cu_393d5723_41074cuda3std3__45__cpo3endE:
	.zero		1
	.type		_ZN39_INTERNAL_e475f16b_4_k_cu_393d5723_41074cuda3std3__419piecewise_constructE,@object
	.size		_ZN39_INTERNAL_e475f16b_4_k_cu_393d5723_41074cuda3std3__419piecewise_constructE,(_ZN39_INTERNAL_e475f16b_4_k_cu_393d5723_41074cuda3std3__45__cpo4cendE - _ZN39_INTERNAL_e475f16b_4_k_cu_393d5723_41074cuda3std3__419piecewise_constructE)
_ZN39_INTERNAL_e475f16b_4_k_cu_393d5723_41074cuda3std3__419piecewise_constructE:
	.zero		1
	.type		_ZN39_INTERNAL_e475f16b_4_k_cu_393d5723_41074cuda3std3__45__cpo4cendE,@object
	.size		_ZN39_INTERNAL_e475f16b_4_k_cu_393d5723_41074cuda3std3__45__cpo4cendE,(_ZN39_INTERNAL_e475f16b_4_k_cu_393d5723_41074cuda3std6ranges3__45__cpo4swapE - _ZN39_INTERNAL_e475f16b_4_k_cu_393d5723_41074cuda3std3__45__cpo4cendE)
_ZN39_INTERNAL_e475f16b_4_k_cu_393d5723_41074cuda3std3__45__cpo4cendE:
	.zero		1
	.type		_ZN39_INTERNAL_e475f16b_4_k_cu_393d5723_41074cuda3std6ranges3__45__cpo4swapE,@object
	.size		_ZN39_INTERNAL_e475f16b_4_k_cu_393d5723_41074cuda3std6ranges3__45__cpo4swapE,(.L_7 - _ZN39_INTERNAL_e475f16b_4_k_cu_393d5723_41074cuda3std6ranges3__45__cpo4swapE)
_ZN39_INTERNAL_e475f16b_4_k_cu_393d5723_41074cuda3std6ranges3__45__cpo4swapE:
	.zero		1
.L_7:


//--------------------- .nv.constant0._ZN7cutlass13device_kernelINS_4gemm6kernel13GemmUniversalIN4cute5tupleIJiiiiEEENS1_10collective13CollectiveMmaINS1_37MainloopSm90TmaGmmaWarpSpecializedFP8ILi12ENS5_IJNS4_1CILi1EEESB_SB_EEENS1_35KernelTmaWarpSpecializedCooperativeEEENS5_IJNSA_ILi256EEENSA_ILi32EEENSA_ILi64EEEEEENS_12float_e4m3_tENS5_IJlSB_lEEESJ_SK_NS4_8TiledMMAINS4_8MMA_AtomIJNS4_4SM904GMMA30MMA_64x32x32_F32E4M3E4M3_SS_TNILNSO_7ScaleInE1ELSQ_1EEEEEENS4_6LayoutINS5_IJNSA_ILi2EEESB_SB_EEENS5_IJSB_NSA_ILi0EEESW_EEEEENS5_IJNS4_10UnderscoreESZ_SZ_EEEEENS4_13SM90_TMA_LOADENS4_14ComposedLayoutINS4_7SwizzleILi2ELi4ELi3EEENS4_18smem_ptr_flag_bitsILi8EEENST_INS5_IJNSA_ILi8EEESH_EEENS5_IJSH_SB_EEEEEEEvNS4_8identityES12_S1C_vS1D_EENS_8epilogue10collective6detail29Sm90TmaWarpSpecializedAdapterINS1G_15DefaultEpilogueISJ_SK_SK_NS1F_6thread17LinearCombinationISJ_Li1EffLNS1K_9ScaleType4KindE0ELNS_15FloatRoundStyleE2ESJ_EENS1_15EpilogueDefaultEEEEEvvEEEEvNT_6ParamsE --------------------------
	.section	.nv.constant0._ZN7cutlass13device_kernelINS_4gemm6kernel13GemmUniversalIN4cute5tupleIJiiiiEEENS1_10collective13CollectiveMmaINS1_37MainloopSm90TmaGmmaWarpSpecializedFP8ILi12ENS5_IJNS4_1CILi1EEESB_SB_EEENS1_35KernelTmaWarpSpecializedCooperativeEEENS5_IJNSA_ILi256EEENSA_ILi32EEENSA_ILi64EEEEEENS_12float_e4m3_tENS5_IJlSB_lEEESJ_SK_NS4_8TiledMMAINS4_8MMA_AtomIJNS4_4SM904GMMA30MMA_64x32x32_F32E4M3E4M3_SS_TNILNSO_7ScaleInE1ELSQ_1EEEEEENS4_6LayoutINS5_IJNSA_ILi2EEESB_SB_EEENS5_IJSB_NSA_ILi0EEESW_EEEEENS5_IJNS4_10UnderscoreESZ_SZ_EEEEENS4_13SM90_TMA_LOADENS4_14ComposedLayoutINS4_7SwizzleILi2ELi4ELi3EEENS4_18smem_ptr_flag_bitsILi8EEENST_INS5_IJNSA_ILi8EEESH_EEENS5_IJSH_SB_EEEEEEEvNS4_8identityES12_S1C_vS1D_EENS_8epilogue10collective6detail29Sm90TmaWarpSpecializedAdapterINS1G_15DefaultEpilogueISJ_SK_SK_NS1F_6thread17LinearCombinationISJ_Li1EffLNS1K_9ScaleType4KindE0ELNS_15FloatRoundStyleE2ESJ_EENS1_15EpilogueDefaultEEEEEvvEEEEvNT_6ParamsE,"a",@progbits
	.sectionflags	@""
	.align	4
.nv.constant0._ZN7cutlass13device_kernelINS_4gemm6kernel13GemmUniversalIN4cute5tupleIJiiiiEEENS1_10collective13CollectiveMmaINS1_37MainloopSm90TmaGmmaWarpSpecializedFP8ILi12ENS5_IJNS4_1CILi1EEESB_SB_EEENS1_35KernelTmaWarpSpecializedCooperativeEEENS5_IJNSA_ILi256EEENSA_ILi32EEENSA_ILi64EEEEEENS_12float_e4m3_tENS5_IJlSB_lEEESJ_SK_NS4_8TiledMMAINS4_8MMA_AtomIJNS4_4SM904GMMA30MMA_64x32x32_F32E4M3E4M3_SS_TNILNSO_7ScaleInE1ELSQ_1EEEEEENS4_6LayoutINS5_IJNSA_ILi2EEESB_SB_EEENS5_IJSB_NSA_ILi0EEESW_EEEEENS5_IJNS4_10UnderscoreESZ_SZ_EEEEENS4_13SM90_TMA_LOADENS4_14ComposedLayoutINS4_7SwizzleILi2ELi4ELi3EEENS4_18smem_ptr_flag_bitsILi8EEENST_INS5_IJNSA_ILi8EEESH_EEENS5_IJSH_SB_EEEEEEEvNS4_8identityES12_S1C_vS1D_EENS_8epilogue10collective6detail29Sm90TmaWarpSpecializedAdapterINS1G_15DefaultEpilogueISJ_SK_SK_NS1F_6thread17LinearCombinationISJ_Li1EffLNS1K_9ScaleType4KindE0ELNS_15FloatRoundStyleE2ESJ_EENS1_15EpilogueDefaultEEEEEvvEEEEvNT_6ParamsE:
	.zero		1664


//--------------------- SYMBOLS --------------------------

	.type		.nv.reservedSmem.offset0,@object
	.size		.nv.reservedSmem.offset0,0x4
